	.headerflags	@"EF_CUDA_TEXMODE_UNIFIED EF_CUDA_64BIT_ADDRESS EF_CUDA_SM86 EF_CUDA_VIRTUAL_SM(EF_CUDA_SM86)"
	.elftype	@"ET_EXEC"


//--------------------- .nv.info                  --------------------------
	.section	.nv.info,"",@"SHT_CUDA_INFO"
	.align	4


	//----- nvinfo : EIATTR_REGCOUNT
	.align		4
        /*0000*/ 	.byte	0x04, 0x2f
        /*0002*/ 	.short	(.L_1 - .L_0)
	.align		4
.L_0:
        /*0004*/ 	.word	index@(tvmgen_default_fused_sqrt_multiply_add_divide_multiply_reshape_kernel)
        /*0008*/ 	.word	0x00000011


	//----- nvinfo : EIATTR_FRAME_SIZE
	.align		4
.L_1:
        /*000c*/ 	.byte	0x04, 0x11
        /*000e*/ 	.short	(.L_3 - .L_2)
	.align		4
.L_2:
        /*0010*/ 	.word	index@($__internal_3_$__cuda_sm3x_div_rn_noftz_f32_slowpath)
        /*0014*/ 	.word	0x00000000


	//----- nvinfo : EIATTR_FRAME_SIZE
	.align		4
.L_3:
        /*0018*/ 	.byte	0x04, 0x11
        /*001a*/ 	.short	(.L_5 - .L_4)
	.align		4
.L_4:
        /*001c*/ 	.word	index@($__internal_2_$__cuda_sm20_sqrt_rn_f32_slowpath)
        /*0020*/ 	.word	0x00000000


	//----- nvinfo : EIATTR_FRAME_SIZE
	.align		4
.L_5:
        /*0024*/ 	.byte	0x04, 0x11
        /*0026*/ 	.short	(.L_7 - .L_6)
	.align		4
.L_6:
        /*0028*/ 	.word	index@(tvmgen_default_fused_sqrt_multiply_add_divide_multiply_reshape_kernel)
        /*002c*/ 	.word	0x00000000


	//----- nvinfo : EIATTR_REGCOUNT
	.align		4
.L_7:
        /*0030*/ 	.byte	0x04, 0x2f
        /*0032*/ 	.short	(.L_9 - .L_8)
	.align		4
.L_8:
        /*0034*/ 	.word	index@(tvmgen_default_fused_reshape_transpose_kernel)
        /*0038*/ 	.word	0x00000008


	//----- nvinfo : EIATTR_FRAME_SIZE
	.align		4
.L_9:
        /*003c*/ 	.byte	0x04, 0x11
        /*003e*/ 	.short	(.L_11 - .L_10)
	.align		4
.L_10:
        /*0040*/ 	.word	index@(tvmgen_default_fused_reshape_transpose_kernel)
        /*0044*/ 	.word	0x00000000


	//----- nvinfo : EIATTR_REGCOUNT
	.align		4
.L_11:
        /*0048*/ 	.byte	0x04, 0x2f
        /*004a*/ 	.short	(.L_13 - .L_12)
	.align		4
.L_12:
        /*004c*/ 	.word	index@(tvmgen_default_fused_reshape_add_kernel)
        /*0050*/ 	.word	0x0000000c


	//----- nvinfo : EIATTR_FRAME_SIZE
	.align		4
.L_13:
        /*0054*/ 	.byte	0x04, 0x11
        /*0056*/ 	.short	(.L_15 - .L_14)
	.align		4
.L_14:
        /*0058*/ 	.word	index@(tvmgen_default_fused_reshape_add_kernel)
        /*005c*/ 	.word	0x00000000


	//----- nvinfo : EIATTR_REGCOUNT
	.align		4
.L_15:
        /*0060*/ 	.byte	0x04, 0x2f
        /*0062*/ 	.short	(.L_17 - .L_16)
	.align		4
.L_16:
        /*0064*/ 	.word	index@(tvmgen_default_fused_nn_dense_4_kernel)
        /*0068*/ 	.word	0x0000003e


	//----- nvinfo : EIATTR_FRAME_SIZE
	.align		4
.L_17:
        /*006c*/ 	.byte	0x04, 0x11
        /*006e*/ 	.short	(.L_19 - .L_18)
	.align		4
.L_18:
        /*0070*/ 	.word	index@(tvmgen_default_fused_nn_dense_4_kernel)
        /*0074*/ 	.word	0x00000000


	//----- nvinfo : EIATTR_REGCOUNT
	.align		4
.L_19:
        /*0078*/ 	.byte	0x04, 0x2f
        /*007a*/ 	.short	(.L_21 - .L_20)
	.align		4
.L_20:
        /*007c*/ 	.word	index@(tvmgen_default_fused_concatenate_transpose_kernel)
        /*0080*/ 	.word	0x0000000a


	//----- nvinfo : EIATTR_FRAME_SIZE
	.align		4
.L_21:
        /*0084*/ 	.byte	0x04, 0x11
        /*0086*/ 	.short	(.L_23 - .L_22)
	.align		4
.L_22:
        /*0088*/ 	.word	index@(tvmgen_default_fused_concatenate_transpose_kernel)
        /*008c*/ 	.word	0x00000000


	//----- nvinfo : EIATTR_REGCOUNT
	.align		4
.L_23:
        /*0090*/ 	.byte	0x04, 0x2f
        /*0092*/ 	.short	(.L_25 - .L_24)
	.align		4
.L_24:
        /*0094*/ 	.word	index@(tvmgen_default_fused_greater_equal_reshape_where_divide_kernel)
        /*0098*/ 	.word	0x0000000e


	//----- nvinfo : EIATTR_FRAME_SIZE
	.align		4
.L_25:
        /*009c*/ 	.byte	0x04, 0x11
        /*009e*/ 	.short	(.L_27 - .L_26)
	.align		4
.L_26:
        /*00a0*/ 	.word	index@(tvmgen_default_fused_greater_equal_reshape_where_divide_kernel)
        /*00a4*/ 	.word	0x00000000


	//----- nvinfo : EIATTR_REGCOUNT
	.align		4
.L_27:
        /*00a8*/ 	.byte	0x04, 0x2f
        /*00aa*/ 	.short	(.L_29 - .L_28)
	.align		4
.L_28:
        /*00ac*/ 	.word	index@(tvmgen_default_fused_reshape_broadcast_to_expand_dims_kernel)
        /*00b0*/ 	.word	0x0000000a


	//----- nvinfo : EIATTR_FRAME_SIZE
	.align		4
.L_29:
        /*00b4*/ 	.byte	0x04, 0x11
        /*00b6*/ 	.short	(.L_31 - .L_30)
	.align		4
.L_30:
        /*00b8*/ 	.word	index@(tvmgen_default_fused_reshape_broadcast_to_expand_dims_kernel)
        /*00bc*/ 	.word	0x00000000


	//----- nvinfo : EIATTR_REGCOUNT
	.align		4
.L_31:
        /*00c0*/ 	.byte	0x04, 0x2f
        /*00c2*/ 	.short	(.L_33 - .L_32)
	.align		4
.L_32:
        /*00c4*/ 	.word	index@(tvmgen_default_fused_reshape_transpose_reshape_kernel)
        /*00c8*/ 	.word	0x00000008


	//----- nvinfo : EIATTR_FRAME_SIZE
	.align		4
.L_33:
        /*00cc*/ 	.byte	0x04, 0x11
        /*00ce*/ 	.short	(.L_35 - .L_34)
	.align		4
.L_34:
        /*00d0*/ 	.word	index@(tvmgen_default_fused_reshape_transpose_reshape_kernel)
        /*00d4*/ 	.word	0x00000000


	//----- nvinfo : EIATTR_REGCOUNT
	.align		4
.L_35:
        /*00d8*/ 	.byte	0x04, 0x2f
        /*00da*/ 	.short	(.L_37 - .L_36)
	.align		4
.L_36:
        /*00dc*/ 	.word	index@(tvmgen_default_fused_reshape_transpose_1_kernel)
        /*00e0*/ 	.word	0x00000008


	//----- nvinfo : EIATTR_FRAME_SIZE
	.align		4
.L_37:
        /*00e4*/ 	.byte	0x04, 0x11
        /*00e6*/ 	.short	(.L_39 - .L_38)
	.align		4
.L_38:
        /*00e8*/ 	.word	index@(tvmgen_default_fused_reshape_transpose_1_kernel)
        /*00ec*/ 	.word	0x00000000


	//----- nvinfo : EIATTR_REGCOUNT
	.align		4
.L_39:
        /*00f0*/ 	.byte	0x04, 0x2f
        /*00f2*/ 	.short	(.L_41 - .L_40)
	.align		4
.L_40:
        /*00f4*/ 	.word	index@(tvmgen_default_fused_take_expand_dims_expand_dims_kernel)
        /*00f8*/ 	.word	0x00000009


	//----- nvinfo : EIATTR_FRAME_SIZE
	.align		4
.L_41:
        /*00fc*/ 	.byte	0x04, 0x11
        /*00fe*/ 	.short	(.L_43 - .L_42)
	.align		4
.L_42:
        /*0100*/ 	.word	index@(tvmgen_default_fused_take_expand_dims_expand_dims_kernel)
        /*0104*/ 	.word	0x00000000


	//----- nvinfo : EIATTR_REGCOUNT
	.align		4
.L_43:
        /*0108*/ 	.byte	0x04, 0x2f
        /*010a*/ 	.short	(.L_45 - .L_44)
	.align		4
.L_44:
        /*010c*/ 	.word	index@(tvmgen_default_fused_nn_dense_kernel)
        /*0110*/ 	.word	0x0000003e


	//----- nvinfo : EIATTR_FRAME_SIZE
	.align		4
.L_45:
        /*0114*/ 	.byte	0x04, 0x11
        /*0116*/ 	.short	(.L_47 - .L_46)
	.align		4
.L_46:
        /*0118*/ 	.word	index@(tvmgen_default_fused_nn_dense_kernel)
        /*011c*/ 	.word	0x00000000


	//----- nvinfo : EIATTR_REGCOUNT
	.align		4
.L_47:
        /*0120*/ 	.byte	0x04, 0x2f
        /*0122*/ 	.short	(.L_49 - .L_48)
	.align		4
.L_48:
        /*0124*/ 	.word	index@(tvmgen_default_fused_reshape_transpose_2_kernel)
        /*0128*/ 	.word	0x0000000a


	//----- nvinfo : EIATTR_FRAME_SIZE
	.align		4
.L_49:
        /*012c*/ 	.byte	0x04, 0x11
        /*012e*/ 	.short	(.L_51 - .L_50)
	.align		4
.L_50:
        /*0130*/ 	.word	index@(tvmgen_default_fused_reshape_transpose_2_kernel)
        /*0134*/ 	.word	0x00000000


	//----- nvinfo : EIATTR_REGCOUNT
	.align		4
.L_51:
        /*0138*/ 	.byte	0x04, 0x2f
        /*013a*/ 	.short	(.L_53 - .L_52)
	.align		4
.L_52:
        /*013c*/ 	.word	index@(tvmgen_default_fused_nn_softmax_kernel)
        /*0140*/ 	.word	0x00000054


	//----- nvinfo : EIATTR_FRAME_SIZE
	.align		4
.L_53:
        /*0144*/ 	.byte	0x04, 0x11
        /*0146*/ 	.short	(.L_55 - .L_54)
	.align		4
.L_54:
        /*0148*/ 	.word	index@(tvmgen_default_fused_nn_softmax_kernel)
        /*014c*/ 	.word	0x00000000


	//----- nvinfo : EIATTR_REGCOUNT
	.align		4
.L_55:
        /*0150*/ 	.byte	0x04, 0x2f
        /*0152*/ 	.short	(.L_57 - .L_56)
	.align		4
.L_56:
        /*0154*/ 	.word	index@(tvmgen_default_fused_reshape_kernel)
        /*0158*/ 	.word	0x00000008


	//----- nvinfo : EIATTR_FRAME_SIZE
	.align		4
.L_57:
        /*015c*/ 	.byte	0x04, 0x11
        /*015e*/ 	.short	(.L_59 - .L_58)
	.align		4
.L_58:
        /*0160*/ 	.word	index@(tvmgen_default_fused_reshape_kernel)
        /*0164*/ 	.word	0x00000000


	//----- nvinfo : EIATTR_REGCOUNT
	.align		4
.L_59:
        /*0168*/ 	.byte	0x04, 0x2f
        /*016a*/ 	.short	(.L_61 - .L_60)
	.align		4
.L_60:
        /*016c*/ 	.word	index@(tvmgen_default_fused_nn_softmax_kernel_3)
        /*0170*/ 	.word	0x00000010


	//----- nvinfo : EIATTR_FRAME_SIZE
	.align		4
.L_61:
        /*0174*/ 	.byte	0x04, 0x11
        /*0176*/ 	.short	(.L_63 - .L_62)
	.align		4
.L_62:
        /*0178*/ 	.word	index@($__internal_1_$__cuda_sm3x_div_rn_noftz_f32_slowpath)
        /*017c*/ 	.word	0x00000000


	//----- nvinfo : EIATTR_FRAME_SIZE
	.align		4
.L_63:
        /*0180*/ 	.byte	0x04, 0x11
        /*0182*/ 	.short	(.L_65 - .L_64)
	.align		4
.L_64:
        /*0184*/ 	.word	index@(tvmgen_default_fused_nn_softmax_kernel_3)
        /*0188*/ 	.word	0x00000000


	//----- nvinfo : EIATTR_REGCOUNT
	.align		4
.L_65:
        /*018c*/ 	.byte	0x04, 0x2f
        /*018e*/ 	.short	(.L_67 - .L_66)
	.align		4
.L_66:
        /*0190*/ 	.word	index@(tvmgen_default_fused_nn_dense_2_kernel)
        /*0194*/ 	.word	0x0000003e


	//----- nvinfo : EIATTR_FRAME_SIZE
	.align		4
.L_67:
        /*0198*/ 	.byte	0x04, 0x11
        /*019a*/ 	.short	(.L_69 - .L_68)
	.align		4
.L_68:
        /*019c*/ 	.word	index@(tvmgen_default_fused_nn_dense_2_kernel)
        /*01a0*/ 	.word	0x00000000


	//----- nvinfo : EIATTR_REGCOUNT
	.align		4
.L_69:
        /*01a4*/ 	.byte	0x04, 0x2f
        /*01a6*/ 	.short	(.L_71 - .L_70)
	.align		4
.L_70:
        /*01a8*/ 	.word	index@(tvmgen_default_fused_reshape_1_kernel)
        /*01ac*/ 	.word	0x00000008


	//----- nvinfo : EIATTR_FRAME_SIZE
	.align		4
.L_71:
        /*01b0*/ 	.byte	0x04, 0x11
        /*01b2*/ 	.short	(.L_73 - .L_72)
	.align		4
.L_72:
        /*01b4*/ 	.word	index@(tvmgen_default_fused_reshape_1_kernel)
        /*01b8*/ 	.word	0x00000000


	//----- nvinfo : EIATTR_REGCOUNT
	.align		4
.L_73:
        /*01bc*/ 	.byte	0x04, 0x2f
        /*01be*/ 	.short	(.L_75 - .L_74)
	.align		4
.L_74:
        /*01c0*/ 	.word	index@(tvmgen_default_fused_nn_batch_matmul_1_kernel)
        /*01c4*/ 	.word	0x0000007f


	//----- nvinfo : EIATTR_FRAME_SIZE
	.align		4
.L_75:
        /*01c8*/ 	.byte	0x04, 0x11
        /*01ca*/ 	.short	(.L_77 - .L_76)
	.align		4
.L_76:
        /*01cc*/ 	.word	index@(tvmgen_default_fused_nn_batch_matmul_1_kernel)
        /*01d0*/ 	.word	0x00000000


	//----- nvinfo : EIATTR_REGCOUNT
	.align		4
.L_77:
        /*01d4*/ 	.byte	0x04, 0x2f
        /*01d6*/ 	.short	(.L_79 - .L_78)
	.align		4
.L_78:
        /*01d8*/ 	.word	index@(tvmgen_default_fused_multiply_strided_slice_negative_strided_slice_concatenate_multiply_add_res_1bda687858ca57c0__kernel)
        /*01dc*/ 	.word	0x00000012


	//----- nvinfo : EIATTR_FRAME_SIZE
	.align		4
.L_79:
        /*01e0*/ 	.byte	0x04, 0x11
        /*01e2*/ 	.short	(.L_81 - .L_80)
	.align		4
.L_80:
        /*01e4*/ 	.word	index@(tvmgen_default_fused_multiply_strided_slice_negative_strided_slice_concatenate_multiply_add_res_1bda687858ca57c0__kernel)
        /*01e8*/ 	.word	0x00000000


	//----- nvinfo : EIATTR_REGCOUNT
	.align		4
.L_81:
        /*01ec*/ 	.byte	0x04, 0x2f
        /*01ee*/ 	.short	(.L_83 - .L_82)
	.align		4
.L_82:
        /*01f0*/ 	.word	index@(tvmgen_default_fused_transpose_reshape_transpose_kernel)
        /*01f4*/ 	.word	0x00000008


	//----- nvinfo : EIATTR_FRAME_SIZE
	.align		4
.L_83:
        /*01f8*/ 	.byte	0x04, 0x11
        /*01fa*/ 	.short	(.L_85 - .L_84)
	.align		4
.L_84:
        /*01fc*/ 	.word	index@(tvmgen_default_fused_transpose_reshape_transpose_kernel)
        /*0200*/ 	.word	0x00000000


	//----- nvinfo : EIATTR_REGCOUNT
	.align		4
.L_85:
        /*0204*/ 	.byte	0x04, 0x2f
        /*0206*/ 	.short	(.L_87 - .L_86)
	.align		4
.L_86:
        /*0208*/ 	.word	index@(tvmgen_default_fused_multiply_strided_slice_negative_strided_slice_concatenate_multiply_add_exp_c89bec4d53200e45__kernel)
        /*020c*/ 	.word	0x00000010


	//----- nvinfo : EIATTR_FRAME_SIZE
	.align		4
.L_87:
        /*0210*/ 	.byte	0x04, 0x11
        /*0212*/ 	.short	(.L_89 - .L_88)
	.align		4
.L_88:
        /*0214*/ 	.word	index@(tvmgen_default_fused_multiply_strided_slice_negative_strided_slice_concatenate_multiply_add_exp_c89bec4d53200e45__kernel)
        /*0218*/ 	.word	0x00000000


	//----- nvinfo : EIATTR_REGCOUNT
	.align		4
.L_89:
        /*021c*/ 	.byte	0x04, 0x2f
        /*021e*/ 	.short	(.L_91 - .L_90)
	.align		4
.L_90:
        /*0220*/ 	.word	index@(tvmgen_default_fused_reshape_sigmoid_multiply_reshape_multiply_reshape_kernel)
        /*0224*/ 	.word	0x0000000f


	//----- nvinfo : EIATTR_FRAME_SIZE
	.align		4
.L_91:
        /*0228*/ 	.byte	0x04, 0x11
        /*022a*/ 	.short	(.L_93 - .L_92)
	.align		4
.L_92:
        /*022c*/ 	.word	index@($__internal_0_$__cuda_sm20_rcp_rn_f32_slowpath)
        /*0230*/ 	.word	0x00000000


	//----- nvinfo : EIATTR_FRAME_SIZE
	.align		4
.L_93:
        /*0234*/ 	.byte	0x04, 0x11
        /*0236*/ 	.short	(.L_95 - .L_94)
	.align		4
.L_94:
        /*0238*/ 	.word	index@(tvmgen_default_fused_reshape_sigmoid_multiply_reshape_multiply_reshape_kernel)
        /*023c*/ 	.word	0x00000000


	//----- nvinfo : EIATTR_REGCOUNT
	.align		4
.L_95:
        /*0240*/ 	.byte	0x04, 0x2f
        /*0242*/ 	.short	(.L_97 - .L_96)
	.align		4
.L_96:
        /*0244*/ 	.word	index@(tvmgen_default_fused_less_add_where_kernel)
        /*0248*/ 	.word	0x0000000a


	//----- nvinfo : EIATTR_FRAME_SIZE
	.align		4
.L_97:
        /*024c*/ 	.byte	0x04, 0x11
        /*024e*/ 	.short	(.L_99 - .L_98)
	.align		4
.L_98:
        /*0250*/ 	.word	index@(tvmgen_default_fused_less_add_where_kernel)
        /*0254*/ 	.word	0x00000000


	//----- nvinfo : EIATTR_REGCOUNT
	.align		4
.L_99:
        /*0258*/ 	.byte	0x04, 0x2f
        /*025a*/ 	.short	(.L_101 - .L_100)
	.align		4
.L_100:
        /*025c*/ 	.word	index@(tvmgen_default_fused_nn_dense_1_kernel)
        /*0260*/ 	.word	0x0000003e


	//----- nvinfo : EIATTR_FRAME_SIZE
	.align		4
.L_101:
        /*0264*/ 	.byte	0x04, 0x11
        /*0266*/ 	.short	(.L_103 - .L_102)
	.align		4
.L_102:
        /*0268*/ 	.word	index@(tvmgen_default_fused_nn_dense_1_kernel)
        /*026c*/ 	.word	0x00000000


	//----- nvinfo : EIATTR_REGCOUNT
	.align		4
.L_103:
        /*0270*/ 	.byte	0x04, 0x2f
        /*0272*/ 	.short	(.L_105 - .L_104)
	.align		4
.L_104:
        /*0274*/ 	.word	index@(tvmgen_default_fused_scatter_nd_kernel)
        /*0278*/ 	.word	0x00000008


	//----- nvinfo : EIATTR_FRAME_SIZE
	.align		4
.L_105:
        /*027c*/ 	.byte	0x04, 0x11
        /*027e*/ 	.short	(.L_107 - .L_106)
	.align		4
.L_106:
        /*0280*/ 	.word	index@(tvmgen_default_fused_scatter_nd_kernel)
        /*0284*/ 	.word	0x00000000


	//----- nvinfo : EIATTR_REGCOUNT
	.align		4
.L_107:
        /*0288*/ 	.byte	0x04, 0x2f
        /*028a*/ 	.short	(.L_109 - .L_108)
	.align		4
.L_108:
        /*028c*/ 	.word	index@(tvmgen_default_fused_nn_batch_matmul_kernel)
        /*0290*/ 	.word	0x0000007f


	//----- nvinfo : EIATTR_FRAME_SIZE
	.align		4
.L_109:
        /*0294*/ 	.byte	0x04, 0x11
        /*0296*/ 	.short	(.L_111 - .L_110)
	.align		4
.L_110:
        /*0298*/ 	.word	index@(tvmgen_default_fused_nn_batch_matmul_kernel)
        /*029c*/ 	.word	0x00000000


	//----- nvinfo : EIATTR_REGCOUNT
	.align		4
.L_111:
        /*02a0*/ 	.byte	0x04, 0x2f
        /*02a2*/ 	.short	(.L_113 - .L_112)
	.align		4
.L_112:
        /*02a4*/ 	.word	index@(tvmgen_default_fused_add_kernel)
        /*02a8*/ 	.word	0x0000000a


	//----- nvinfo : EIATTR_FRAME_SIZE
	.align		4
.L_113:
        /*02ac*/ 	.byte	0x04, 0x11
        /*02ae*/ 	.short	(.L_115 - .L_114)
	.align		4
.L_114:
        /*02b0*/ 	.word	index@(tvmgen_default_fused_add_kernel)
        /*02b4*/ 	.word	0x00000000


	//----- nvinfo : EIATTR_REGCOUNT
	.align		4
.L_115:
        /*02b8*/ 	.byte	0x04, 0x2f
        /*02ba*/ 	.short	(.L_117 - .L_116)
	.align		4
.L_116:
        /*02bc*/ 	.word	index@(tvmgen_default_fused_scatter_nd_kernel_1)
        /*02c0*/ 	.word	0x00000028


	//----- nvinfo : EIATTR_FRAME_SIZE
	.align		4
.L_117:
        /*02c4*/ 	.byte	0x04, 0x11
        /*02c6*/ 	.short	(.L_119 - .L_118)
	.align		4
.L_118:
        /*02c8*/ 	.word	index@(tvmgen_default_fused_scatter_nd_kernel_1)
        /*02cc*/ 	.word	0x00000000


	//----- nvinfo : EIATTR_REGCOUNT
	.align		4
.L_119:
        /*02d0*/ 	.byte	0x04, 0x2f
        /*02d2*/ 	.short	(.L_121 - .L_120)
	.align		4
.L_120:
        /*02d4*/ 	.word	index@(tvmgen_default_fused_reshape_transpose_expand_dims_tile_reshape_strided_slice_reshape_kernel)
        /*02d8*/ 	.word	0x00000009


	//----- nvinfo : EIATTR_FRAME_SIZE
	.align		4
.L_121:
        /*02dc*/ 	.byte	0x04, 0x11
        /*02de*/ 	.short	(.L_123 - .L_122)
	.align		4
.L_122:
        /*02e0*/ 	.word	index@(tvmgen_default_fused_reshape_transpose_expand_dims_tile_reshape_strided_slice_reshape_kernel)
        /*02e4*/ 	.word	0x00000000


	//----- nvinfo : EIATTR_REGCOUNT
	.align		4
.L_123:
        /*02e8*/ 	.byte	0x04, 0x2f
        /*02ea*/ 	.short	(.L_125 - .L_124)
	.align		4
.L_124:
        /*02ec*/ 	.word	index@(tvmgen_default_fused_multiply_sum_kernel)
        /*02f0*/ 	.word	0x0000000f


	//----- nvinfo : EIATTR_FRAME_SIZE
	.align		4
.L_125:
        /*02f4*/ 	.byte	0x04, 0x11
        /*02f6*/ 	.short	(.L_127 - .L_126)
	.align		4
.L_126:
        /*02f8*/ 	.word	index@(tvmgen_default_fused_multiply_sum_kernel)
        /*02fc*/ 	.word	0x00000000


	//----- nvinfo : EIATTR_REGCOUNT
	.align		4
.L_127:
        /*0300*/ 	.byte	0x04, 0x2f
        /*0302*/ 	.short	(.L_129 - .L_128)
	.align		4
.L_128:
        /*0304*/ 	.word	index@(tvmgen_default_fused_nn_softmax_kernel_1)
        /*0308*/ 	.word	0x0000000c


	//----- nvinfo : EIATTR_FRAME_SIZE
	.align		4
.L_129:
        /*030c*/ 	.byte	0x04, 0x11
        /*030e*/ 	.short	(.L_131 - .L_130)
	.align		4
.L_130:
        /*0310*/ 	.word	index@(tvmgen_default_fused_nn_softmax_kernel_1)
        /*0314*/ 	.word	0x00000000


	//----- nvinfo : EIATTR_REGCOUNT
	.align		4
.L_131:
        /*0318*/ 	.byte	0x04, 0x2f
        /*031a*/ 	.short	(.L_133 - .L_132)
	.align		4
.L_132:
        /*031c*/ 	.word	index@(tvmgen_default_fused_take_kernel)
        /*0320*/ 	.word	0x0000000c


	//----- nvinfo : EIATTR_FRAME_SIZE
	.align		4
.L_133:
        /*0324*/ 	.byte	0x04, 0x11
        /*0326*/ 	.short	(.L_135 - .L_134)
	.align		4
.L_134:
        /*0328*/ 	.word	index@(tvmgen_default_fused_take_kernel)
        /*032c*/ 	.word	0x00000000


	//----- nvinfo : EIATTR_REGCOUNT
	.align		4
.L_135:
        /*0330*/ 	.byte	0x04, 0x2f
        /*0332*/ 	.short	(.L_137 - .L_136)
	.align		4
.L_136:
        /*0334*/ 	.word	index@(tvmgen_default_fused_nn_softmax_kernel_2)
        /*0338*/ 	.word	0x00000054


	//----- nvinfo : EIATTR_FRAME_SIZE
	.align		4
.L_137:
        /*033c*/ 	.byte	0x04, 0x11
        /*033e*/ 	.short	(.L_139 - .L_138)
	.align		4
.L_138:
        /*0340*/ 	.word	index@(tvmgen_default_fused_nn_softmax_kernel_2)
        /*0344*/ 	.word	0x00000000


	//----- nvinfo : EIATTR_REGCOUNT
	.align		4
.L_139:
        /*0348*/ 	.byte	0x04, 0x2f
        /*034a*/ 	.short	(.L_141 - .L_140)
	.align		4
.L_140:
        /*034c*/ 	.word	index@(tvmgen_default_fused_nn_dense_3_kernel)
        /*0350*/ 	.word	0x0000002c


	//----- nvinfo : EIATTR_FRAME_SIZE
	.align		4
.L_141:
        /*0354*/ 	.byte	0x04, 0x11
        /*0356*/ 	.short	(.L_143 - .L_142)
	.align		4
.L_142:
        /*0358*/ 	.word	index@(tvmgen_default_fused_nn_dense_3_kernel)
        /*035c*/ 	.word	0x00000000


	//----- nvinfo : EIATTR_REGCOUNT
	.align		4
.L_143:
        /*0360*/ 	.byte	0x04, 0x2f
        /*0362*/ 	.short	(.L_145 - .L_144)
	.align		4
.L_144:
        /*0364*/ 	.word	index@(tvmgen_default_fused_less_add_where_take_kernel)
        /*0368*/ 	.word	0x0000000c


	//----- nvinfo : EIATTR_FRAME_SIZE
	.align		4
.L_145:
        /*036c*/ 	.byte	0x04, 0x11
        /*036e*/ 	.short	(.L_147 - .L_146)
	.align		4
.L_146:
        /*0370*/ 	.word	index@(tvmgen_default_fused_less_add_where_take_kernel)
        /*0374*/ 	.word	0x00000000


	//----- nvinfo : EIATTR_MIN_STACK_SIZE
	.align		4
.L_147:
        /*0378*/ 	.byte	0x04, 0x12
        /*037a*/ 	.short	(.L_149 - .L_148)
	.align		4
.L_148:
        /*037c*/ 	.word	index@(tvmgen_default_fused_less_add_where_take_kernel)
        /*0380*/ 	.word	0x00000000


	//----- nvinfo : EIATTR_MIN_STACK_SIZE
	.align		4
.L_149:
        /*0384*/ 	.byte	0x04, 0x12
        /*0386*/ 	.short	(.L_151 - .L_150)
	.align		4
.L_150:
        /*0388*/ 	.word	index@(tvmgen_default_fused_nn_dense_3_kernel)
        /*038c*/ 	.word	0x00000000


	//----- nvinfo : EIATTR_MIN_STACK_SIZE
	.align		4
.L_151:
        /*0390*/ 	.byte	0x04, 0x12
        /*0392*/ 	.short	(.L_153 - .L_152)
	.align		4
.L_152:
        /*0394*/ 	.word	index@(tvmgen_default_fused_nn_softmax_kernel_2)
        /*0398*/ 	.word	0x00000000


	//----- nvinfo : EIATTR_MIN_STACK_SIZE
	.align		4
.L_153:
        /*039c*/ 	.byte	0x04, 0x12
        /*039e*/ 	.short	(.L_155 - .L_154)
	.align		4
.L_154:
        /*03a0*/ 	.word	index@(tvmgen_default_fused_take_kernel)
        /*03a4*/ 	.word	0x00000000


	//----- nvinfo : EIATTR_MIN_STACK_SIZE
	.align		4
.L_155:
        /*03a8*/ 	.byte	0x04, 0x12
        /*03aa*/ 	.short	(.L_157 - .L_156)
	.align		4
.L_156:
        /*03ac*/ 	.word	index@(tvmgen_default_fused_nn_softmax_kernel_1)
        /*03b0*/ 	.word	0x00000000


	//----- nvinfo : EIATTR_MIN_STACK_SIZE
	.align		4
.L_157:
        /*03b4*/ 	.byte	0x04, 0x12
        /*03b6*/ 	.short	(.L_159 - .L_158)
	.align		4
.L_158:
        /*03b8*/ 	.word	index@(tvmgen_default_fused_multiply_sum_kernel)
        /*03bc*/ 	.word	0x00000000


	//----- nvinfo : EIATTR_MIN_STACK_SIZE
	.align		4
.L_159:
        /*03c0*/ 	.byte	0x04, 0x12
        /*03c2*/ 	.short	(.L_161 - .L_160)
	.align		4
.L_160:
        /*03c4*/ 	.word	index@(tvmgen_default_fused_reshape_transpose_expand_dims_tile_reshape_strided_slice_reshape_kernel)
        /*03c8*/ 	.word	0x00000000


	//----- nvinfo : EIATTR_MIN_STACK_SIZE
	.align		4
.L_161:
        /*03cc*/ 	.byte	0x04, 0x12
        /*03ce*/ 	.short	(.L_163 - .L_162)
	.align		4
.L_162:
        /*03d0*/ 	.word	index@(tvmgen_default_fused_scatter_nd_kernel_1)
        /*03d4*/ 	.word	0x00000000


	//----- nvinfo : EIATTR_MIN_STACK_SIZE
	.align		4
.L_163:
        /*03d8*/ 	.byte	0x04, 0x12
        /*03da*/ 	.short	(.L_165 - .L_164)
	.align		4
.L_164:
        /*03dc*/ 	.word	index@(tvmgen_default_fused_add_kernel)
        /*03e0*/ 	.word	0x00000000


	//----- nvinfo : EIATTR_MIN_STACK_SIZE
	.align		4
.L_165:
        /*03e4*/ 	.byte	0x04, 0x12
        /*03e6*/ 	.short	(.L_167 - .L_166)
	.align		4
.L_166:
        /*03e8*/ 	.word	index@(tvmgen_default_fused_nn_batch_matmul_kernel)
        /*03ec*/ 	.word	0x00000000


	//----- nvinfo : EIATTR_MIN_STACK_SIZE
	.align		4
.L_167:
        /*03f0*/ 	.byte	0x04, 0x12
        /*03f2*/ 	.short	(.L_169 - .L_168)
	.align		4
.L_168:
        /*03f4*/ 	.word	index@(tvmgen_default_fused_scatter_nd_kernel)
        /*03f8*/ 	.word	0x00000000


	//----- nvinfo : EIATTR_MIN_STACK_SIZE
	.align		4
.L_169:
        /*03fc*/ 	.byte	0x04, 0x12
        /*03fe*/ 	.short	(.L_171 - .L_170)
	.align		4
.L_170:
        /*0400*/ 	.word	index@(tvmgen_default_fused_nn_dense_1_kernel)
        /*0404*/ 	.word	0x00000000


	//----- nvinfo : EIATTR_MIN_STACK_SIZE
	.align		4
.L_171:
        /*0408*/ 	.byte	0x04, 0x12
        /*040a*/ 	.short	(.L_173 - .L_172)
	.align		4
.L_172:
        /*040c*/ 	.word	index@(tvmgen_default_fused_less_add_where_kernel)
        /*0410*/ 	.word	0x00000000


	//----- nvinfo : EIATTR_MIN_STACK_SIZE
	.align		4
.L_173:
        /*0414*/ 	.byte	0x04, 0x12
        /*0416*/ 	.short	(.L_175 - .L_174)
	.align		4
.L_174:
        /*0418*/ 	.word	index@(tvmgen_default_fused_reshape_sigmoid_multiply_reshape_multiply_reshape_kernel)
        /*041c*/ 	.word	0x00000000


	//----- nvinfo : EIATTR_MIN_STACK_SIZE
	.align		4
.L_175:
        /*0420*/ 	.byte	0x04, 0x12
        /*0422*/ 	.short	(.L_177 - .L_176)
	.align		4
.L_176:
        /*0424*/ 	.word	index@(tvmgen_default_fused_multiply_strided_slice_negative_strided_slice_concatenate_multiply_add_exp_c89bec4d53200e45__kernel)
        /*0428*/ 	.word	0x00000000


	//----- nvinfo : EIATTR_MIN_STACK_SIZE
	.align		4
.L_177:
        /*042c*/ 	.byte	0x04, 0x12
        /*042e*/ 	.short	(.L_179 - .L_178)
	.align		4
.L_178:
        /*0430*/ 	.word	index@(tvmgen_default_fused_transpose_reshape_transpose_kernel)
        /*0434*/ 	.word	0x00000000


	//----- nvinfo : EIATTR_MIN_STACK_SIZE
	.align		4
.L_179:
        /*0438*/ 	.byte	0x04, 0x12
        /*043a*/ 	.short	(.L_181 - .L_180)
	.align		4
.L_180:
        /*043c*/ 	.word	index@(tvmgen_default_fused_multiply_strided_slice_negative_strided_slice_concatenate_multiply_add_res_1bda687858ca57c0__kernel)
        /*0440*/ 	.word	0x00000000


	//----- nvinfo : EIATTR_MIN_STACK_SIZE
	.align		4
.L_181:
        /*0444*/ 	.byte	0x04, 0x12
        /*0446*/ 	.short	(.L_183 - .L_182)
	.align		4
.L_182:
        /*0448*/ 	.word	index@(tvmgen_default_fused_nn_batch_matmul_1_kernel)
        /*044c*/ 	.word	0x00000000


	//----- nvinfo : EIATTR_MIN_STACK_SIZE
	.align		4
.L_183:
        /*0450*/ 	.byte	0x04, 0x12
        /*0452*/ 	.short	(.L_185 - .L_184)
	.align		4
.L_184:
        /*0454*/ 	.word	index@(tvmgen_default_fused_reshape_1_kernel)
        /*0458*/ 	.word	0x00000000


	//----- nvinfo : EIATTR_MIN_STACK_SIZE
	.align		4
.L_185:
        /*045c*/ 	.byte	0x04, 0x12
        /*045e*/ 	.short	(.L_187 - .L_186)
	.align		4
.L_186:
        /*0460*/ 	.word	index@(tvmgen_default_fused_nn_dense_2_kernel)
        /*0464*/ 	.word	0x00000000


	//----- nvinfo : EIATTR_MIN_STACK_SIZE
	.align		4
.L_187:
        /*0468*/ 	.byte	0x04, 0x12
        /*046a*/ 	.short	(.L_189 - .L_188)
	.align		4
.L_188:
        /*046c*/ 	.word	index@(tvmgen_default_fused_nn_softmax_kernel_3)
        /*0470*/ 	.word	0x00000000


	//----- nvinfo : EIATTR_MIN_STACK_SIZE
	.align		4
.L_189:
        /*0474*/ 	.byte	0x04, 0x12
        /*0476*/ 	.short	(.L_191 - .L_190)
	.align		4
.L_190:
        /*0478*/ 	.word	index@(tvmgen_default_fused_reshape_kernel)
        /*047c*/ 	.word	0x00000000


	//----- nvinfo : EIATTR_MIN_STACK_SIZE
	.align		4
.L_191:
        /*0480*/ 	.byte	0x04, 0x12
        /*0482*/ 	.short	(.L_193 - .L_192)
	.align		4
.L_192:
        /*0484*/ 	.word	index@(tvmgen_default_fused_nn_softmax_kernel)
        /*0488*/ 	.word	0x00000000


	//----- nvinfo : EIATTR_MIN_STACK_SIZE
	.align		4
.L_193:
        /*048c*/ 	.byte	0x04, 0x12
        /*048e*/ 	.short	(.L_195 - .L_194)
	.align		4
.L_194:
        /*0490*/ 	.word	index@(tvmgen_default_fused_reshape_transpose_2_kernel)
        /*0494*/ 	.word	0x00000000


	//----- nvinfo : EIATTR_MIN_STACK_SIZE
	.align		4
.L_195:
        /*0498*/ 	.byte	0x04, 0x12
        /*049a*/ 	.short	(.L_197 - .L_196)
	.align		4
.L_196:
        /*049c*/ 	.word	index@(tvmgen_default_fused_nn_dense_kernel)
        /*04a0*/ 	.word	0x00000000


	//----- nvinfo : EIATTR_MIN_STACK_SIZE
	.align		4
.L_197:
        /*04a4*/ 	.byte	0x04, 0x12
        /*04a6*/ 	.short	(.L_199 - .L_198)
	.align		4
.L_198:
        /*04a8*/ 	.word	index@(tvmgen_default_fused_take_expand_dims_expand_dims_kernel)
        /*04ac*/ 	.word	0x00000000


	//----- nvinfo : EIATTR_MIN_STACK_SIZE
	.align		4
.L_199:
        /*04b0*/ 	.byte	0x04, 0x12
        /*04b2*/ 	.short	(.L_201 - .L_200)
	.align		4
.L_200:
        /*04b4*/ 	.word	index@(tvmgen_default_fused_reshape_transpose_1_kernel)
        /*04b8*/ 	.word	0x00000000


	//----- nvinfo : EIATTR_MIN_STACK_SIZE
	.align		4
.L_201:
        /*04bc*/ 	.byte	0x04, 0x12
        /*04be*/ 	.short	(.L_203 - .L_202)
	.align		4
.L_202:
        /*04c0*/ 	.word	index@(tvmgen_default_fused_reshape_transpose_reshape_kernel)
        /*04c4*/ 	.word	0x00000000


	//----- nvinfo : EIATTR_MIN_STACK_SIZE
	.align		4
.L_203:
        /*04c8*/ 	.byte	0x04, 0x12
        /*04ca*/ 	.short	(.L_205 - .L_204)
	.align		4
.L_204:
        /*04cc*/ 	.word	index@(tvmgen_default_fused_reshape_broadcast_to_expand_dims_kernel)
        /*04d0*/ 	.word	0x00000000


	//----- nvinfo : EIATTR_MIN_STACK_SIZE
	.align		4
.L_205:
        /*04d4*/ 	.byte	0x04, 0x12
        /*04d6*/ 	.short	(.L_207 - .L_206)
	.align		4
.L_206:
        /*04d8*/ 	.word	index@(tvmgen_default_fused_greater_equal_reshape_where_divide_kernel)
        /*04dc*/ 	.word	0x00000000


	//----- nvinfo : EIATTR_MIN_STACK_SIZE
	.align		4
.L_207:
        /*04e0*/ 	.byte	0x04, 0x12
        /*04e2*/ 	.short	(.L_209 - .L_208)
	.align		4
.L_208:
        /*04e4*/ 	.word	index@(tvmgen_default_fused_concatenate_transpose_kernel)
        /*04e8*/ 	.word	0x00000000


	//----- nvinfo : EIATTR_MIN_STACK_SIZE
	.align		4
.L_209:
        /*04ec*/ 	.byte	0x04, 0x12
        /*04ee*/ 	.short	(.L_211 - .L_210)
	.align		4
.L_210:
        /*04f0*/ 	.word	index@(tvmgen_default_fused_nn_dense_4_kernel)
        /*04f4*/ 	.word	0x00000000


	//----- nvinfo : EIATTR_MIN_STACK_SIZE
	.align		4
.L_211:
        /*04f8*/ 	.byte	0x04, 0x12
        /*04fa*/ 	.short	(.L_213 - .L_212)
	.align		4
.L_212:
        /*04fc*/ 	.word	index@(tvmgen_default_fused_reshape_add_kernel)
        /*0500*/ 	.word	0x00000000


	//----- nvinfo : EIATTR_MIN_STACK_SIZE
	.align		4
.L_213:
        /*0504*/ 	.byte	0x04, 0x12
        /*0506*/ 	.short	(.L_215 - .L_214)
	.align		4
.L_214:
        /*0508*/ 	.word	index@(tvmgen_default_fused_reshape_transpose_kernel)
        /*050c*/ 	.word	0x00000000


	//----- nvinfo : EIATTR_MIN_STACK_SIZE
	.align		4
.L_215:
        /*0510*/ 	.byte	0x04, 0x12
        /*0512*/ 	.short	(.L_217 - .L_216)
	.align		4
.L_216:
        /*0514*/ 	.word	index@(tvmgen_default_fused_sqrt_multiply_add_divide_multiply_reshape_kernel)
        /*0518*/ 	.word	0x00000000
.L_217:


//--------------------- .nv.info.tvmgen_default_fused_less_add_where_take_kernel --------------------------
	.section	.nv.info.tvmgen_default_fused_less_add_where_take_kernel,"",@"SHT_CUDA_INFO"
	.sectionflags	@""
	.align	4


	//----- nvinfo : EIATTR_CUDA_API_VERSION
	.align		4
        /*0000*/ 	.byte	0x04, 0x37
        /*0002*/ 	.short	(.L_219 - .L_218)
.L_218:
        /*0004*/ 	.word	0x0000007e


	//----- nvinfo : EIATTR_SW2861232_WAR
	.align		4
.L_219:
        /*0008*/ 	.byte	0x01, 0x35
	.zero		2


	//----- nvinfo : EIATTR_PARAM_CBANK
	.align		4
        /*000c*/ 	.byte	0x04, 0x0a
        /*000e*/ 	.short	(.L_221 - .L_220)
	.align		4
.L_220:
        /*0010*/ 	.word	index@(.nv.constant0.tvmgen_default_fused_less_add_where_take_kernel)
        /*0014*/ 	.short	0x0160
        /*0016*/ 	.short	0x0018


	//----- nvinfo : EIATTR_CBANK_PARAM_SIZE
	.align		4
.L_221:
        /*0018*/ 	.byte	0x03, 0x19
        /*001a*/ 	.short	0x0018


	//----- nvinfo : EIATTR_KPARAM_INFO
	.align		4
        /*001c*/ 	.byte	0x04, 0x17
        /*001e*/ 	.short	(.L_223 - .L_222)
.L_222:
        /*0020*/ 	.word	0x00000000
        /*0024*/ 	.short	0x0002
        /*0026*/ 	.short	0x0010
        /*0028*/ 	.byte	0x00, 0xf0, 0x21, 0x00


	//----- nvinfo : EIATTR_KPARAM_INFO
	.align		4
.L_223:
        /*002c*/ 	.byte	0x04, 0x17
        /*002e*/ 	.short	(.L_225 - .L_224)
.L_224:
        /*0030*/ 	.word	0x00000000
        /*0034*/ 	.short	0x0001
        /*0036*/ 	.short	0x0008
        /*0038*/ 	.byte	0x00, 0xf0, 0x21, 0x00


	//----- nvinfo : EIATTR_KPARAM_INFO
	.align		4
.L_225:
        /*003c*/ 	.byte	0x04, 0x17
        /*003e*/ 	.short	(.L_227 - .L_226)
.L_226:
        /*0040*/ 	.word	0x00000000
        /*0044*/ 	.short	0x0000
        /*0046*/ 	.short	0x0000
        /*0048*/ 	.byte	0x00, 0xf0, 0x21, 0x00


	//----- nvinfo : EIATTR_MAXREG_COUNT
	.align		4
.L_227:
        /*004c*/ 	.byte	0x03, 0x1b
        /*004e*/ 	.short	0x0040


	//----- nvinfo : EIATTR_EXIT_INSTR_OFFSETS
	.align		4
        /*0050*/ 	.byte	0x04, 0x1c
        /*0052*/ 	.short	(.L_229 - .L_228)


	//   ....[0]....
.L_228:
        /*0054*/ 	.word	0x000001f0


	//----- nvinfo : EIATTR_MAX_THREADS
	.align		4
.L_229:
        /*0058*/ 	.byte	0x04, 0x05
        /*005a*/ 	.short	(.L_231 - .L_230)
.L_230:
        /*005c*/ 	.word	0x00000400
        /*0060*/ 	.word	0x00000001
        /*0064*/ 	.word	0x00000001
.L_231:


//--------------------- .nv.info.tvmgen_default_fused_nn_dense_3_kernel --------------------------
	.section	.nv.info.tvmgen_default_fused_nn_dense_3_kernel,"",@"SHT_CUDA_INFO"
	.sectionflags	@""
	.align	4


	//----- nvinfo : EIATTR_CUDA_API_VERSION
	.align		4
        /*0000*/ 	.byte	0x04, 0x37
        /*0002*/ 	.short	(.L_233 - .L_232)
.L_232:
        /*0004*/ 	.word	0x0000007e


	//----- nvinfo : EIATTR_SW2861232_WAR
	.align		4
.L_233:
        /*0008*/ 	.byte	0x01, 0x35
	.zero		2


	//----- nvinfo : EIATTR_PARAM_CBANK
	.align		4
        /*000c*/ 	.byte	0x04, 0x0a
        /*000e*/ 	.short	(.L_235 - .L_234)
	.align		4
.L_234:
        /*0010*/ 	.word	index@(.nv.constant0.tvmgen_default_fused_nn_dense_3_kernel)
        /*0014*/ 	.short	0x0160
        /*0016*/ 	.short	0x0018


	//----- nvinfo : EIATTR_CBANK_PARAM_SIZE
	.align		4
.L_235:
        /*0018*/ 	.byte	0x03, 0x19
        /*001a*/ 	.short	0x0018


	//----- nvinfo : EIATTR_KPARAM_INFO
	.align		4
        /*001c*/ 	.byte	0x04, 0x17
        /*001e*/ 	.short	(.L_237 - .L_236)
.L_236:
        /*0020*/ 	.word	0x00000000
        /*0024*/ 	.short	0x0002
        /*0026*/ 	.short	0x0010
        /*0028*/ 	.byte	0x00, 0xf0, 0x21, 0x00


	//----- nvinfo : EIATTR_KPARAM_INFO
	.align		4
.L_237:
        /*002c*/ 	.byte	0x04, 0x17
        /*002e*/ 	.short	(.L_239 - .L_238)
.L_238:
        /*0030*/ 	.word	0x00000000
        /*0034*/ 	.short	0x0001
        /*0036*/ 	.short	0x0008
        /*0038*/ 	.byte	0x00, 0xf0, 0x21, 0x00


	//----- nvinfo : EIATTR_KPARAM_INFO
	.align		4
.L_239:
        /*003c*/ 	.byte	0x04, 0x17
        /*003e*/ 	.short	(.L_241 - .L_240)
.L_240:
        /*0040*/ 	.word	0x00000000
        /*0044*/ 	.short	0x0000
        /*0046*/ 	.short	0x0000
        /*0048*/ 	.byte	0x00, 0xf0, 0x21, 0x00


	//----- nvinfo : EIATTR_MAXREG_COUNT
	.align		4
.L_241:
        /*004c*/ 	.byte	0x03, 0x1b
        /*004e*/ 	.short	0x00ff


	//----- nvinfo : EIATTR_COOP_GROUP_MASK_REGIDS
	.align		4
        /*0050*/ 	.byte	0x04, 0x29
        /*0052*/ 	.short	(.L_243 - .L_242)


	//   ....[0]....
.L_242:
        /*0054*/ 	.word	0x05000003


	//   ....[1]....
        /*0058*/ 	.word	0x05000003


	//   ....[2]....
        /*005c*/ 	.word	0x05000003


	//   ....[3]....
        /*0060*/ 	.word	0x05000003


	//   ....[4]....
        /*0064*/ 	.word	0x05000003


	//   ....[5]....
        /*0068*/ 	.word	0x05000002


	//----- nvinfo : EIATTR_COOP_GROUP_INSTR_OFFSETS
	.align		4
.L_243:
        /*006c*/ 	.byte	0x04, 0x28
        /*006e*/ 	.short	(.L_245 - .L_244)


	//   ....[0]....
.L_244:
        /*0070*/ 	.word	0x00000490


	//   ....[1]....
        /*0074*/ 	.word	0x000004b0


	//   ....[2]....
        /*0078*/ 	.word	0x000004e0


	//   ....[3]....
        /*007c*/ 	.word	0x00000500


	//   ....[4]....
        /*0080*/ 	.word	0x00000530


	//   ....[5]....
        /*0084*/ 	.word	0x00000590


	//----- nvinfo : EIATTR_EXIT_INSTR_OFFSETS
	.align		4
.L_245:
        /*0088*/ 	.byte	0x04, 0x1c
        /*008a*/ 	.short	(.L_247 - .L_246)


	//   ....[0]....
.L_246:
        /*008c*/ 	.word	0x000005d0


	//   ....[1]....
        /*0090*/ 	.word	0x00000620


	//----- nvinfo : EIATTR_MAX_THREADS
	.align		4
.L_247:
        /*0094*/ 	.byte	0x04, 0x05
        /*0096*/ 	.short	(.L_249 - .L_248)
.L_248:
        /*0098*/ 	.word	0x00000040
        /*009c*/ 	.word	0x00000001
        /*00a0*/ 	.word	0x00000001
.L_249:


//--------------------- .nv.info.tvmgen_default_fused_nn_softmax_kernel_2 --------------------------
	.section	.nv.info.tvmgen_default_fused_nn_softmax_kernel_2,"",@"SHT_CUDA_INFO"
	.sectionflags	@""
	.align	4


	//----- nvinfo : EIATTR_CUDA_API_VERSION
	.align		4
        /*0000*/ 	.byte	0x04, 0x37
        /*0002*/ 	.short	(.L_251 - .L_250)
.L_250:
        /*0004*/ 	.word	0x0000007e


	//----- nvinfo : EIATTR_SW2861232_WAR
	.align		4
.L_251:
        /*0008*/ 	.byte	0x01, 0x35
	.zero		2


	//----- nvinfo : EIATTR_PARAM_CBANK
	.align		4
        /*000c*/ 	.byte	0x04, 0x0a
        /*000e*/ 	.short	(.L_253 - .L_252)
	.align		4
.L_252:
        /*0010*/ 	.word	index@(.nv.constant0.tvmgen_default_fused_nn_softmax_kernel_2)
        /*0014*/ 	.short	0x0160
        /*0016*/ 	.short	0x0010


	//----- nvinfo : EIATTR_CBANK_PARAM_SIZE
	.align		4
.L_253:
        /*0018*/ 	.byte	0x03, 0x19
        /*001a*/ 	.short	0x0010


	//----- nvinfo : EIATTR_KPARAM_INFO
	.align		4
        /*001c*/ 	.byte	0x04, 0x17
        /*001e*/ 	.short	(.L_255 - .L_254)
.L_254:
        /*0020*/ 	.word	0x00000000
        /*0024*/ 	.short	0x0001
        /*0026*/ 	.short	0x0008
        /*0028*/ 	.byte	0x00, 0xf0, 0x21, 0x00


	//----- nvinfo : EIATTR_KPARAM_INFO
	.align		4
.L_255:
        /*002c*/ 	.byte	0x04, 0x17
        /*002e*/ 	.short	(.L_257 - .L_256)
.L_256:
        /*0030*/ 	.word	0x00000000
        /*0034*/ 	.short	0x0000
        /*0036*/ 	.short	0x0000
        /*0038*/ 	.byte	0x00, 0xf0, 0x21, 0x00


	//----- nvinfo : EIATTR_MAXREG_COUNT
	.align		4
.L_257:
        /*003c*/ 	.byte	0x03, 0x1b
        /*003e*/ 	.short	0x00ff


	//----- nvinfo : EIATTR_EXIT_INSTR_OFFSETS
	.align		4
        /*0040*/ 	.byte	0x04, 0x1c
        /*0042*/ 	.short	(.L_259 - .L_258)


	//   ....[0]....
.L_258:
        /*0044*/ 	.word	0x00001090


	//----- nvinfo : EIATTR_MAX_THREADS
	.align		4
.L_259:
        /*0048*/ 	.byte	0x04, 0x05
        /*004a*/ 	.short	(.L_261 - .L_260)
.L_260:
        /*004c*/ 	.word	0x00000020
        /*0050*/ 	.word	0x00000001
        /*0054*/ 	.word	0x00000001
.L_261:


//--------------------- .nv.info.tvmgen_default_fused_take_kernel --------------------------
	.section	.nv.info.tvmgen_default_fused_take_kernel,"",@"SHT_CUDA_INFO"
	.sectionflags	@""
	.align	4


	//----- nvinfo : EIATTR_CUDA_API_VERSION
	.align		4
        /*0000*/ 	.byte	0x04, 0x37
        /*0002*/ 	.short	(.L_263 - .L_262)
.L_262:
        /*0004*/ 	.word	0x0000007e


	//----- nvinfo : EIATTR_SW2861232_WAR
	.align		4
.L_263:
        /*0008*/ 	.byte	0x01, 0x35
	.zero		2


	//----- nvinfo : EIATTR_PARAM_CBANK
	.align		4
        /*000c*/ 	.byte	0x04, 0x0a
        /*000e*/ 	.short	(.L_265 - .L_264)
	.align		4
.L_264:
        /*0010*/ 	.word	index@(.nv.constant0.tvmgen_default_fused_take_kernel)
        /*0014*/ 	.short	0x0160
        /*0016*/ 	.short	0x0018


	//----- nvinfo : EIATTR_CBANK_PARAM_SIZE
	.align		4
.L_265:
        /*0018*/ 	.byte	0x03, 0x19
        /*001a*/ 	.short	0x0018


	//----- nvinfo : EIATTR_KPARAM_INFO
	.align		4
        /*001c*/ 	.byte	0x04, 0x17
        /*001e*/ 	.short	(.L_267 - .L_266)
.L_266:
        /*0020*/ 	.word	0x00000000
        /*0024*/ 	.short	0x0002
        /*0026*/ 	.short	0x0010
        /*0028*/ 	.byte	0x00, 0xf0, 0x21, 0x00


	//----- nvinfo : EIATTR_KPARAM_INFO
	.align		4
.L_267:
        /*002c*/ 	.byte	0x04, 0x17
        /*002e*/ 	.short	(.L_269 - .L_268)
.L_268:
        /*0030*/ 	.word	0x00000000
        /*0034*/ 	.short	0x0001
        /*0036*/ 	.short	0x0008
        /*0038*/ 	.byte	0x00, 0xf0, 0x21, 0x00


	//----- nvinfo : EIATTR_KPARAM_INFO
	.align		4
.L_269:
        /*003c*/ 	.byte	0x04, 0x17
        /*003e*/ 	.short	(.L_271 - .L_270)
.L_270:
        /*0040*/ 	.word	0x00000000
        /*0044*/ 	.short	0x0000
        /*0046*/ 	.short	0x0000
        /*0048*/ 	.byte	0x00, 0xf0, 0x21, 0x00


	//----- nvinfo : EIATTR_MAXREG_COUNT
	.align		4
.L_271:
        /*004c*/ 	.byte	0x03, 0x1b
        /*004e*/ 	.short	0x0040


	//----- nvinfo : EIATTR_EXIT_INSTR_OFFSETS
	.align		4
        /*0050*/ 	.byte	0x04, 0x1c
        /*0052*/ 	.short	(.L_273 - .L_272)


	//   ....[0]....
.L_272:
        /*0054*/ 	.word	0x000001a0


	//----- nvinfo : EIATTR_MAX_THREADS
	.align		4
.L_273:
        /*0058*/ 	.byte	0x04, 0x05
        /*005a*/ 	.short	(.L_275 - .L_274)
.L_274:
        /*005c*/ 	.word	0x00000400
        /*0060*/ 	.word	0x00000001
        /*0064*/ 	.word	0x00000001
.L_275:


//--------------------- .nv.info.tvmgen_default_fused_nn_softmax_kernel_1 --------------------------
	.section	.nv.info.tvmgen_default_fused_nn_softmax_kernel_1,"",@"SHT_CUDA_INFO"
	.sectionflags	@""
	.align	4


	//----- nvinfo : EIATTR_CUDA_API_VERSION
	.align		4
        /*0000*/ 	.byte	0x04, 0x37
        /*0002*/ 	.short	(.L_277 - .L_276)
.L_276:
        /*0004*/ 	.word	0x0000007e


	//----- nvinfo : EIATTR_SW2861232_WAR
	.align		4
.L_277:
        /*0008*/ 	.byte	0x01, 0x35
	.zero		2


	//----- nvinfo : EIATTR_PARAM_CBANK
	.align		4
        /*000c*/ 	.byte	0x04, 0x0a
        /*000e*/ 	.short	(.L_279 - .L_278)
	.align		4
.L_278:
        /*0010*/ 	.word	index@(.nv.constant0.tvmgen_default_fused_nn_softmax_kernel_1)
        /*0014*/ 	.short	0x0160
        /*0016*/ 	.short	0x0018


	//----- nvinfo : EIATTR_CBANK_PARAM_SIZE
	.align		4
.L_279:
        /*0018*/ 	.byte	0x03, 0x19
        /*001a*/ 	.short	0x0018


	//----- nvinfo : EIATTR_KPARAM_INFO
	.align		4
        /*001c*/ 	.byte	0x04, 0x17
        /*001e*/ 	.short	(.L_281 - .L_280)
.L_280:
        /*0020*/ 	.word	0x00000000
        /*0024*/ 	.short	0x0002
        /*0026*/ 	.short	0x0010
        /*0028*/ 	.byte	0x00, 0xf0, 0x21, 0x00


	//----- nvinfo : EIATTR_KPARAM_INFO
	.align		4
.L_281:
        /*002c*/ 	.byte	0x04, 0x17
        /*002e*/ 	.short	(.L_283 - .L_282)
.L_282:
        /*0030*/ 	.word	0x00000000
        /*0034*/ 	.short	0x0001
        /*0036*/ 	.short	0x0008
        /*0038*/ 	.byte	0x00, 0xf0, 0x21, 0x00


	//----- nvinfo : EIATTR_KPARAM_INFO
	.align		4
.L_283:
        /*003c*/ 	.byte	0x04, 0x17
        /*003e*/ 	.short	(.L_285 - .L_284)
.L_284:
        /*0040*/ 	.word	0x00000000
        /*0044*/ 	.short	0x0000
        /*0046*/ 	.short	0x0000
        /*0048*/ 	.byte	0x00, 0xf0, 0x21, 0x00


	//----- nvinfo : EIATTR_MAXREG_COUNT
	.align		4
.L_285:
        /*004c*/ 	.byte	0x03, 0x1b
        /*004e*/ 	.short	0x0040


	//----- nvinfo : EIATTR_EXIT_INSTR_OFFSETS
	.align		4
        /*0050*/ 	.byte	0x04, 0x1c
        /*0052*/ 	.short	(.L_287 - .L_286)


	//   ....[0]....
.L_286:
        /*0054*/ 	.word	0x00000140


	//----- nvinfo : EIATTR_MAX_THREADS
	.align		4
.L_287:
        /*0058*/ 	.byte	0x04, 0x05
        /*005a*/ 	.short	(.L_289 - .L_288)
.L_288:
        /*005c*/ 	.word	0x00000400
        /*0060*/ 	.word	0x00000001
        /*0064*/ 	.word	0x00000001
.L_289:


//--------------------- .nv.info.tvmgen_default_fused_multiply_sum_kernel --------------------------
	.section	.nv.info.tvmgen_default_fused_multiply_sum_kernel,"",@"SHT_CUDA_INFO"
	.sectionflags	@""
	.align	4


	//----- nvinfo : EIATTR_CUDA_API_VERSION
	.align		4
        /*0000*/ 	.byte	0x04, 0x37
        /*0002*/ 	.short	(.L_291 - .L_290)
.L_290:
        /*0004*/ 	.word	0x0000007e


	//----- nvinfo : EIATTR_SW2861232_WAR
	.align		4
.L_291:
        /*0008*/ 	.byte	0x01, 0x35
	.zero		2


	//----- nvinfo : EIATTR_PARAM_CBANK
	.align		4
        /*000c*/ 	.byte	0x04, 0x0a
        /*000e*/ 	.short	(.L_293 - .L_292)
	.align		4
.L_292:
        /*0010*/ 	.word	index@(.nv.constant0.tvmgen_default_fused_multiply_sum_kernel)
        /*0014*/ 	.short	0x0160
        /*0016*/ 	.short	0x0010


	//----- nvinfo : EIATTR_CBANK_PARAM_SIZE
	.align		4
.L_293:
        /*0018*/ 	.byte	0x03, 0x19
        /*001a*/ 	.short	0x0010


	//----- nvinfo : EIATTR_KPARAM_INFO
	.align		4
        /*001c*/ 	.byte	0x04, 0x17
        /*001e*/ 	.short	(.L_295 - .L_294)
.L_294:
        /*0020*/ 	.word	0x00000000
        /*0024*/ 	.short	0x0001
        /*0026*/ 	.short	0x0008
        /*0028*/ 	.byte	0x00, 0xf0, 0x21, 0x00


	//----- nvinfo : EIATTR_KPARAM_INFO
	.align		4
.L_295:
        /*002c*/ 	.byte	0x04, 0x17
        /*002e*/ 	.short	(.L_297 - .L_296)
.L_296:
        /*0030*/ 	.word	0x00000000
        /*0034*/ 	.short	0x0000
        /*0036*/ 	.short	0x0000
        /*0038*/ 	.byte	0x00, 0xf0, 0x21, 0x00


	//----- nvinfo : EIATTR_MAXREG_COUNT
	.align		4
.L_297:
        /*003c*/ 	.byte	0x03, 0x1b
        /*003e*/ 	.short	0x0040


	//----- nvinfo : EIATTR_COOP_GROUP_MASK_REGIDS
	.align		4
        /*0040*/ 	.byte	0x04, 0x29
        /*0042*/ 	.short	(.L_299 - .L_298)


	//   ....[0]....
.L_298:
        /*0044*/ 	.word	0x05000007


	//   ....[1]....
        /*0048*/ 	.word	0x05000007


	//   ....[2]....
        /*004c*/ 	.word	0x05000007


	//   ....[3]....
        /*0050*/ 	.word	0x05000007


	//   ....[4]....
        /*0054*/ 	.word	0x05000007


	//   ....[5]....
        /*0058*/ 	.word	0x05000007


	//----- nvinfo : EIATTR_COOP_GROUP_INSTR_OFFSETS
	.align		4
.L_299:
        /*005c*/ 	.byte	0x04, 0x28
        /*005e*/ 	.short	(.L_301 - .L_300)


	//   ....[0]....
.L_300:
        /*0060*/ 	.word	0x00000f70


	//   ....[1]....
        /*0064*/ 	.word	0x00000f90


	//   ....[2]....
        /*0068*/ 	.word	0x00000fb0


	//   ....[3]....
        /*006c*/ 	.word	0x00000fd0


	//   ....[4]....
        /*0070*/ 	.word	0x00000ff0


	//   ....[5]....
        /*0074*/ 	.word	0x00001010


	//----- nvinfo : EIATTR_EXIT_INSTR_OFFSETS
	.align		4
.L_301:
        /*0078*/ 	.byte	0x04, 0x1c
        /*007a*/ 	.short	(.L_303 - .L_302)


	//   ....[0]....
.L_302:
        /*007c*/ 	.word	0x00001020


	//   ....[1]....
        /*0080*/ 	.word	0x00001050


	//----- nvinfo : EIATTR_MAX_THREADS
	.align		4
.L_303:
        /*0084*/ 	.byte	0x04, 0x05
        /*0086*/ 	.short	(.L_305 - .L_304)
.L_304:
        /*0088*/ 	.word	0x00000400
        /*008c*/ 	.word	0x00000001
        /*0090*/ 	.word	0x00000001


	//----- nvinfo : EIATTR_CRS_STACK_SIZE
	.align		4
.L_305:
        /*0094*/ 	.byte	0x04, 0x1e
        /*0096*/ 	.short	(.L_307 - .L_306)
.L_306:
        /*0098*/ 	.word	0x00000000
.L_307:


//--------------------- .nv.info.tvmgen_default_fused_reshape_transpose_expand_dims_tile_reshape_strided_slice_reshape_kernel --------------------------
	.section	.nv.info.tvmgen_default_fused_reshape_transpose_expand_dims_tile_reshape_strided_slice_reshape_kernel,"",@"SHT_CUDA_INFO"
	.sectionflags	@""
	.align	4


	//----- nvinfo : EIATTR_CUDA_API_VERSION
	.align		4
        /*0000*/ 	.byte	0x04, 0x37
        /*0002*/ 	.short	(.L_309 - .L_308)
.L_308:
        /*0004*/ 	.word	0x0000007e


	//----- nvinfo : EIATTR_SW2861232_WAR
	.align		4
.L_309:
        /*0008*/ 	.byte	0x01, 0x35
	.zero		2


	//----- nvinfo : EIATTR_PARAM_CBANK
	.align		4
        /*000c*/ 	.byte	0x04, 0x0a
        /*000e*/ 	.short	(.L_311 - .L_310)
	.align		4
.L_310:
        /*0010*/ 	.word	index@(.nv.constant0.tvmgen_default_fused_reshape_transpose_expand_dims_tile_reshape_strided_slice_reshape_kernel)
        /*0014*/ 	.short	0x0160
        /*0016*/ 	.short	0x0010


	//----- nvinfo : EIATTR_CBANK_PARAM_SIZE
	.align		4
.L_311:
        /*0018*/ 	.byte	0x03, 0x19
        /*001a*/ 	.short	0x0010


	//----- nvinfo : EIATTR_KPARAM_INFO
	.align		4
        /*001c*/ 	.byte	0x04, 0x17
        /*001e*/ 	.short	(.L_313 - .L_312)
.L_312:
        /*0020*/ 	.word	0x00000000
        /*0024*/ 	.short	0x0001
        /*0026*/ 	.short	0x0008
        /*0028*/ 	.byte	0x00, 0xf0, 0x21, 0x00


	//----- nvinfo : EIATTR_KPARAM_INFO
	.align		4
.L_313:
        /*002c*/ 	.byte	0x04, 0x17
        /*002e*/ 	.short	(.L_315 - .L_314)
.L_314:
        /*0030*/ 	.word	0x00000000
        /*0034*/ 	.short	0x0000
        /*0036*/ 	.short	0x0000
        /*0038*/ 	.byte	0x00, 0xf0, 0x21, 0x00


	//----- nvinfo : EIATTR_MAXREG_COUNT
	.align		4
.L_315:
        /*003c*/ 	.byte	0x03, 0x1b
        /*003e*/ 	.short	0x0040


	//----- nvinfo : EIATTR_EXIT_INSTR_OFFSETS
	.align		4
        /*0040*/ 	.byte	0x04, 0x1c
        /*0042*/ 	.short	(.L_317 - .L_316)


	//   ....[0]....
.L_316:
        /*0044*/ 	.word	0x000000e0


	//----- nvinfo : EIATTR_MAX_THREADS
	.align		4
.L_317:
        /*0048*/ 	.byte	0x04, 0x05
        /*004a*/ 	.short	(.L_319 - .L_318)
.L_318:
        /*004c*/ 	.word	0x00000400
        /*0050*/ 	.word	0x00000001
        /*0054*/ 	.word	0x00000001
.L_319:


//--------------------- .nv.info.tvmgen_default_fused_scatter_nd_kernel_1 --------------------------
	.section	.nv.info.tvmgen_default_fused_scatter_nd_kernel_1,"",@"SHT_CUDA_INFO"
	.sectionflags	@""
	.align	4


	//----- nvinfo : EIATTR_CUDA_API_VERSION
	.align		4
        /*0000*/ 	.byte	0x04, 0x37
        /*0002*/ 	.short	(.L_321 - .L_320)
.L_320:
        /*0004*/ 	.word	0x0000007e


	//----- nvinfo : EIATTR_SW2861232_WAR
	.align		4
.L_321:
        /*0008*/ 	.byte	0x01, 0x35
	.zero		2


	//----- nvinfo : EIATTR_PARAM_CBANK
	.align		4
        /*000c*/ 	.byte	0x04, 0x0a
        /*000e*/ 	.short	(.L_323 - .L_322)
	.align		4
.L_322:
        /*0010*/ 	.word	index@(.nv.constant0.tvmgen_default_fused_scatter_nd_kernel_1)
        /*0014*/ 	.short	0x0160
        /*0016*/ 	.short	0x0018


	//----- nvinfo : EIATTR_CBANK_PARAM_SIZE
	.align		4
.L_323:
        /*0018*/ 	.byte	0x03, 0x19
        /*001a*/ 	.short	0x0018


	//----- nvinfo : EIATTR_KPARAM_INFO
	.align		4
        /*001c*/ 	.byte	0x04, 0x17
        /*001e*/ 	.short	(.L_325 - .L_324)
.L_324:
        /*0020*/ 	.word	0x00000000
        /*0024*/ 	.short	0x0002
        /*0026*/ 	.short	0x0010
        /*0028*/ 	.byte	0x00, 0xf0, 0x21, 0x00


	//----- nvinfo : EIATTR_KPARAM_INFO
	.align		4
.L_325:
        /*002c*/ 	.byte	0x04, 0x17
        /*002e*/ 	.short	(.L_327 - .L_326)
.L_326:
        /*0030*/ 	.word	0x00000000
        /*0034*/ 	.short	0x0001
        /*0036*/ 	.short	0x0008
        /*0038*/ 	.byte	0x00, 0xf0, 0x21, 0x00


	//----- nvinfo : EIATTR_KPARAM_INFO
	.align		4
.L_327:
        /*003c*/ 	.byte	0x04, 0x17
        /*003e*/ 	.short	(.L_329 - .L_328)
.L_328:
        /*0040*/ 	.word	0x00000000
        /*0044*/ 	.short	0x0000
        /*0046*/ 	.short	0x0000
        /*0048*/ 	.byte	0x00, 0xf0, 0x21, 0x00


	//----- nvinfo : EIATTR_MAXREG_COUNT
	.align		4
.L_329:
        /*004c*/ 	.byte	0x03, 0x1b
        /*004e*/ 	.short	0x00ff


	//----- nvinfo : EIATTR_EXIT_INSTR_OFFSETS
	.align		4
        /*0050*/ 	.byte	0x04, 0x1c
        /*0052*/ 	.short	(.L_331 - .L_330)


	//   ....[0]....
.L_330:
        /*0054*/ 	.word	0x00000500
.L_331:


//--------------------- .nv.info.tvmgen_default_fused_add_kernel --------------------------
	.section	.nv.info.tvmgen_default_fused_add_kernel,"",@"SHT_CUDA_INFO"
	.sectionflags	@""
	.align	4


	//----- nvinfo : EIATTR_CUDA_API_VERSION
	.align		4
        /*0000*/ 	.byte	0x04, 0x37
        /*0002*/ 	.short	(.L_333 - .L_332)
.L_332:
        /*0004*/ 	.word	0x0000007e


	//----- nvinfo : EIATTR_SW2861232_WAR
	.align		4
.L_333:
        /*0008*/ 	.byte	0x01, 0x35
	.zero		2


	//----- nvinfo : EIATTR_PARAM_CBANK
	.align		4
        /*000c*/ 	.byte	0x04, 0x0a
        /*000e*/ 	.short	(.L_335 - .L_334)
	.align		4
.L_334:
        /*0010*/ 	.word	index@(.nv.constant0.tvmgen_default_fused_add_kernel)
        /*0014*/ 	.short	0x0160
        /*0016*/ 	.short	0x0010


	//----- nvinfo : EIATTR_CBANK_PARAM_SIZE
	.align		4
.L_335:
        /*0018*/ 	.byte	0x03, 0x19
        /*001a*/ 	.short	0x0010


	//----- nvinfo : EIATTR_KPARAM_INFO
	.align		4
        /*001c*/ 	.byte	0x04, 0x17
        /*001e*/ 	.short	(.L_337 - .L_336)
.L_336:
        /*0020*/ 	.word	0x00000000
        /*0024*/ 	.short	0x0001
        /*0026*/ 	.short	0x0008
        /*0028*/ 	.byte	0x00, 0xf0, 0x21, 0x00


	//----- nvinfo : EIATTR_KPARAM_INFO
	.align		4
.L_337:
        /*002c*/ 	.byte	0x04, 0x17
        /*002e*/ 	.short	(.L_339 - .L_338)
.L_338:
        /*0030*/ 	.word	0x00000000
        /*0034*/ 	.short	0x0000
        /*0036*/ 	.short	0x0000
        /*0038*/ 	.byte	0x00, 0xf0, 0x21, 0x00


	//----- nvinfo : EIATTR_MAXREG_COUNT
	.align		4
.L_339:
        /*003c*/ 	.byte	0x03, 0x1b
        /*003e*/ 	.short	0x00ff


	//----- nvinfo : EIATTR_EXIT_INSTR_OFFSETS
	.align		4
        /*0040*/ 	.byte	0x04, 0x1c
        /*0042*/ 	.short	(.L_341 - .L_340)


	//   ....[0]....
.L_340:
        /*0044*/ 	.word	0x000000a0
.L_341:


//--------------------- .nv.info.tvmgen_default_fused_nn_batch_matmul_kernel --------------------------
	.section	.nv.info.tvmgen_default_fused_nn_batch_matmul_kernel,"",@"SHT_CUDA_INFO"
	.sectionflags	@""
	.align	4


	//----- nvinfo : EIATTR_CUDA_API_VERSION
	.align		4
        /*0000*/ 	.byte	0x04, 0x37
        /*0002*/ 	.short	(.L_343 - .L_342)
.L_342:
        /*0004*/ 	.word	0x0000007e


	//----- nvinfo : EIATTR_SW2861232_WAR
	.align		4
.L_343:
        /*0008*/ 	.byte	0x01, 0x35
	.zero		2


	//----- nvinfo : EIATTR_PARAM_CBANK
	.align		4
        /*000c*/ 	.byte	0x04, 0x0a
        /*000e*/ 	.short	(.L_345 - .L_344)
	.align		4
.L_344:
        /*0010*/ 	.word	index@(.nv.constant0.tvmgen_default_fused_nn_batch_matmul_kernel)
        /*0014*/ 	.short	0x0160
        /*0016*/ 	.short	0x0018


	//----- nvinfo : EIATTR_CBANK_PARAM_SIZE
	.align		4
.L_345:
        /*0018*/ 	.byte	0x03, 0x19
        /*001a*/ 	.short	0x0018


	//----- nvinfo : EIATTR_KPARAM_INFO
	.align		4
        /*001c*/ 	.byte	0x04, 0x17
        /*001e*/ 	.short	(.L_347 - .L_346)
.L_346:
        /*0020*/ 	.word	0x00000000
        /*0024*/ 	.short	0x0002
        /*0026*/ 	.short	0x0010
        /*0028*/ 	.byte	0x00, 0xf0, 0x21, 0x00


	//----- nvinfo : EIATTR_KPARAM_INFO
	.align		4
.L_347:
        /*002c*/ 	.byte	0x04, 0x17
        /*002e*/ 	.short	(.L_349 - .L_348)
.L_348:
        /*0030*/ 	.word	0x00000000
        /*0034*/ 	.short	0x0001
        /*0036*/ 	.short	0x0008
        /*0038*/ 	.byte	0x00, 0xf0, 0x21, 0x00


	//----- nvinfo : EIATTR_KPARAM_INFO
	.align		4
.L_349:
        /*003c*/ 	.byte	0x04, 0x17
        /*003e*/ 	.short	(.L_351 - .L_350)
.L_350:
        /*0040*/ 	.word	0x00000000
        /*0044*/ 	.short	0x0000
        /*0046*/ 	.short	0x0000
        /*0048*/ 	.byte	0x00, 0xf0, 0x21, 0x00


	//----- nvinfo : EIATTR_MAXREG_COUNT
	.align		4
.L_351:
        /*004c*/ 	.byte	0x03, 0x1b
        /*004e*/ 	.short	0x00ff


	//----- nvinfo : EIATTR_EXIT_INSTR_OFFSETS
	.align		4
        /*0050*/ 	.byte	0x04, 0x1c
        /*0052*/ 	.short	(.L_353 - .L_352)


	//   ....[0]....
.L_352:
        /*0054*/ 	.word	0x00001020


	//----- nvinfo : EIATTR_CTAIDZ_USED
	.align		4
.L_353:
        /*0058*/ 	.byte	0x01, 0x04
	.zero		2


	//----- nvinfo : EIATTR_MAX_THREADS
	.align		4
        /*005c*/ 	.byte	0x04, 0x05
        /*005e*/ 	.short	(.L_355 - .L_354)
.L_354:
        /*0060*/ 	.word	0x00000008
        /*0064*/ 	.word	0x00000001
        /*0068*/ 	.word	0x00000001
.L_355:


//--------------------- .nv.info.tvmgen_default_fused_scatter_nd_kernel --------------------------
	.section	.nv.info.tvmgen_default_fused_scatter_nd_kernel,"",@"SHT_CUDA_INFO"
	.sectionflags	@""
	.align	4


	//----- nvinfo : EIATTR_CUDA_API_VERSION
	.align		4
        /*0000*/ 	.byte	0x04, 0x37
        /*0002*/ 	.short	(.L_357 - .L_356)
.L_356:
        /*0004*/ 	.word	0x0000007e


	//----- nvinfo : EIATTR_SW2861232_WAR
	.align		4
.L_357:
        /*0008*/ 	.byte	0x01, 0x35
	.zero		2


	//----- nvinfo : EIATTR_PARAM_CBANK
	.align		4
        /*000c*/ 	.byte	0x04, 0x0a
        /*000e*/ 	.short	(.L_359 - .L_358)
	.align		4
.L_358:
        /*0010*/ 	.word	index@(.nv.constant0.tvmgen_default_fused_scatter_nd_kernel)
        /*0014*/ 	.short	0x0160
        /*0016*/ 	.short	0x0010


	//----- nvinfo : EIATTR_CBANK_PARAM_SIZE
	.align		4
.L_359:
        /*0018*/ 	.byte	0x03, 0x19
        /*001a*/ 	.short	0x0010


	//----- nvinfo : EIATTR_KPARAM_INFO
	.align		4
        /*001c*/ 	.byte	0x04, 0x17
        /*001e*/ 	.short	(.L_361 - .L_360)
.L_360:
        /*0020*/ 	.word	0x00000000
        /*0024*/ 	.short	0x0001
        /*0026*/ 	.short	0x0008
        /*0028*/ 	.byte	0x00, 0xf0, 0x21, 0x00


	//----- nvinfo : EIATTR_KPARAM_INFO
	.align		4
.L_361:
        /*002c*/ 	.byte	0x04, 0x17
        /*002e*/ 	.short	(.L_363 - .L_362)
.L_362:
        /*0030*/ 	.word	0x00000000
        /*0034*/ 	.short	0x0000
        /*0036*/ 	.short	0x0000
        /*0038*/ 	.byte	0x00, 0xf0, 0x21, 0x00


	//----- nvinfo : EIATTR_MAXREG_COUNT
	.align		4
.L_363:
        /*003c*/ 	.byte	0x03, 0x1b
        /*003e*/ 	.short	0x00ff


	//----- nvinfo : EIATTR_EXIT_INSTR_OFFSETS
	.align		4
        /*0040*/ 	.byte	0x04, 0x1c
        /*0042*/ 	.short	(.L_365 - .L_364)


	//   ....[0]....
.L_364:
        /*0044*/ 	.word	0x00000080
.L_365:


//--------------------- .nv.info.tvmgen_default_fused_nn_dense_1_kernel --------------------------
	.section	.nv.info.tvmgen_default_fused_nn_dense_1_kernel,"",@"SHT_CUDA_INFO"
	.sectionflags	@""
	.align	4


	//----- nvinfo : EIATTR_CUDA_API_VERSION
	.align		4
        /*0000*/ 	.byte	0x04, 0x37
        /*0002*/ 	.short	(.L_367 - .L_366)
.L_366:
        /*0004*/ 	.word	0x0000007e


	//----- nvinfo : EIATTR_SW2861232_WAR
	.align		4
.L_367:
        /*0008*/ 	.byte	0x01, 0x35
	.zero		2


	//----- nvinfo : EIATTR_PARAM_CBANK
	.align		4
        /*000c*/ 	.byte	0x04, 0x0a
        /*000e*/ 	.short	(.L_369 - .L_368)
	.align		4
.L_368:
        /*0010*/ 	.word	index@(.nv.constant0.tvmgen_default_fused_nn_dense_1_kernel)
        /*0014*/ 	.short	0x0160
        /*0016*/ 	.short	0x0018


	//----- nvinfo : EIATTR_CBANK_PARAM_SIZE
	.align		4
.L_369:
        /*0018*/ 	.byte	0x03, 0x19
        /*001a*/ 	.short	0x0018


	//----- nvinfo : EIATTR_KPARAM_INFO
	.align		4
        /*001c*/ 	.byte	0x04, 0x17
        /*001e*/ 	.short	(.L_371 - .L_370)
.L_370:
        /*0020*/ 	.word	0x00000000
        /*0024*/ 	.short	0x0002
        /*0026*/ 	.short	0x0010
        /*0028*/ 	.byte	0x00, 0xf0, 0x21, 0x00


	//----- nvinfo : EIATTR_KPARAM_INFO
	.align		4
.L_371:
        /*002c*/ 	.byte	0x04, 0x17
        /*002e*/ 	.short	(.L_373 - .L_372)
.L_372:
        /*0030*/ 	.word	0x00000000
        /*0034*/ 	.short	0x0001
        /*0036*/ 	.short	0x0008
        /*0038*/ 	.byte	0x00, 0xf0, 0x21, 0x00


	//----- nvinfo : EIATTR_KPARAM_INFO
	.align		4
.L_373:
        /*003c*/ 	.byte	0x04, 0x17
        /*003e*/ 	.short	(.L_375 - .L_374)
.L_374:
        /*0040*/ 	.word	0x00000000
        /*0044*/ 	.short	0x0000
        /*0046*/ 	.short	0x0000
        /*0048*/ 	.byte	0x00, 0xf0, 0x21, 0x00


	//----- nvinfo : EIATTR_MAXREG_COUNT
	.align		4
.L_375:
        /*004c*/ 	.byte	0x03, 0x1b
        /*004e*/ 	.short	0x00ff


	//----- nvinfo : EIATTR_COOP_GROUP_MASK_REGIDS
	.align		4
        /*0050*/ 	.byte	0x04, 0x29
        /*0052*/ 	.short	(.L_377 - .L_376)


	//   ....[0]....
.L_376:
        /*0054*/ 	.word	0x05000003


	//   ....[1]....
        /*0058*/ 	.word	0x05000003


	//   ....[2]....
        /*005c*/ 	.word	0x05000003


	//   ....[3]....
        /*0060*/ 	.word	0x05000003


	//   ....[4]....
        /*0064*/ 	.word	0x05000003


	//   ....[5]....
        /*0068*/ 	.word	0x05000005


	//----- nvinfo : EIATTR_COOP_GROUP_INSTR_OFFSETS
	.align		4
.L_377:
        /*006c*/ 	.byte	0x04, 0x28
        /*006e*/ 	.short	(.L_379 - .L_378)


	//   ....[0]....
.L_378:
        /*0070*/ 	.word	0x00000690


	//   ....[1]....
        /*0074*/ 	.word	0x000006b0


	//   ....[2]....
        /*0078*/ 	.word	0x000006d0


	//   ....[3]....
        /*007c*/ 	.word	0x000006f0


	//   ....[4]....
        /*0080*/ 	.word	0x00000720


	//   ....[5]....
        /*0084*/ 	.word	0x000007b0


	//----- nvinfo : EIATTR_EXIT_INSTR_OFFSETS
	.align		4
.L_379:
        /*0088*/ 	.byte	0x04, 0x1c
        /*008a*/ 	.short	(.L_381 - .L_380)


	//   ....[0]....
.L_380:
        /*008c*/ 	.word	0x000007f0


	//   ....[1]....
        /*0090*/ 	.word	0x00000830


	//----- nvinfo : EIATTR_MAX_THREADS
	.align		4
.L_381:
        /*0094*/ 	.byte	0x04, 0x05
        /*0096*/ 	.short	(.L_383 - .L_382)
.L_382:
        /*0098*/ 	.word	0x00000040
        /*009c*/ 	.word	0x00000001
        /*00a0*/ 	.word	0x00000001
.L_383:


//--------------------- .nv.info.tvmgen_default_fused_less_add_where_kernel --------------------------
	.section	.nv.info.tvmgen_default_fused_less_add_where_kernel,"",@"SHT_CUDA_INFO"
	.sectionflags	@""
	.align	4


	//----- nvinfo : EIATTR_CUDA_API_VERSION
	.align		4
        /*0000*/ 	.byte	0x04, 0x37
        /*0002*/ 	.short	(.L_385 - .L_384)
.L_384:
        /*0004*/ 	.word	0x0000007e


	//----- nvinfo : EIATTR_SW2861232_WAR
	.align		4
.L_385:
        /*0008*/ 	.byte	0x01, 0x35
	.zero		2


	//----- nvinfo : EIATTR_PARAM_CBANK
	.align		4
        /*000c*/ 	.byte	0x04, 0x0a
        /*000e*/ 	.short	(.L_387 - .L_386)
	.align		4
.L_386:
        /*0010*/ 	.word	index@(.nv.constant0.tvmgen_default_fused_less_add_where_kernel)
        /*0014*/ 	.short	0x0160
        /*0016*/ 	.short	0x0010


	//----- nvinfo : EIATTR_CBANK_PARAM_SIZE
	.align		4
.L_387:
        /*0018*/ 	.byte	0x03, 0x19
        /*001a*/ 	.short	0x0010


	//----- nvinfo : EIATTR_KPARAM_INFO
	.align		4
        /*001c*/ 	.byte	0x04, 0x17
        /*001e*/ 	.short	(.L_389 - .L_388)
.L_388:
        /*0020*/ 	.word	0x00000000
        /*0024*/ 	.short	0x0001
        /*0026*/ 	.short	0x0008
        /*0028*/ 	.byte	0x00, 0xf0, 0x21, 0x00


	//----- nvinfo : EIATTR_KPARAM_INFO
	.align		4
.L_389:
        /*002c*/ 	.byte	0x04, 0x17
        /*002e*/ 	.short	(.L_391 - .L_390)
.L_390:
        /*0030*/ 	.word	0x00000000
        /*0034*/ 	.short	0x0000
        /*0036*/ 	.short	0x0000
        /*0038*/ 	.byte	0x00, 0xf0, 0x21, 0x00


	//----- nvinfo : EIATTR_MAXREG_COUNT
	.align		4
.L_391:
        /*003c*/ 	.byte	0x03, 0x1b
        /*003e*/ 	.short	0x00ff


	//----- nvinfo : EIATTR_EXIT_INSTR_OFFSETS
	.align		4
        /*0040*/ 	.byte	0x04, 0x1c
        /*0042*/ 	.short	(.L_393 - .L_392)


	//   ....[0]....
.L_392:
        /*0044*/ 	.word	0x000000d0
.L_393:


//--------------------- .nv.info.tvmgen_default_fused_reshape_sigmoid_multiply_reshape_multiply_reshape_kernel --------------------------
	.section	.nv.info.tvmgen_default_fused_reshape_sigmoid_multiply_reshape_multiply_reshape_kernel,"",@"SHT_CUDA_INFO"
	.sectionflags	@""
	.align	4


	//----- nvinfo : EIATTR_CUDA_API_VERSION
	.align		4
        /*0000*/ 	.byte	0x04, 0x37
        /*0002*/ 	.short	(.L_395 - .L_394)
.L_394:
        /*0004*/ 	.word	0x0000007e


	//----- nvinfo : EIATTR_SW2861232_WAR
	.align		4
.L_395:
        /*0008*/ 	.byte	0x01, 0x35
	.zero		2


	//----- nvinfo : EIATTR_PARAM_CBANK
	.align		4
        /*000c*/ 	.byte	0x04, 0x0a
        /*000e*/ 	.short	(.L_397 - .L_396)
	.align		4
.L_396:
        /*0010*/ 	.word	index@(.nv.constant0.tvmgen_default_fused_reshape_sigmoid_multiply_reshape_multiply_reshape_kernel)
        /*0014*/ 	.short	0x0160
        /*0016*/ 	.short	0x0018


	//----- nvinfo : EIATTR_CBANK_PARAM_SIZE
	.align		4
.L_397:
        /*0018*/ 	.byte	0x03, 0x19
        /*001a*/ 	.short	0x0018


	//----- nvinfo : EIATTR_KPARAM_INFO
	.align		4
        /*001c*/ 	.byte	0x04, 0x17
        /*001e*/ 	.short	(.L_399 - .L_398)
.L_398:
        /*0020*/ 	.word	0x00000000
        /*0024*/ 	.short	0x0002
        /*0026*/ 	.short	0x0010
        /*0028*/ 	.byte	0x00, 0xf0, 0x21, 0x00


	//----- nvinfo : EIATTR_KPARAM_INFO
	.align		4
.L_399:
        /*002c*/ 	.byte	0x04, 0x17
        /*002e*/ 	.short	(.L_401 - .L_400)
.L_400:
        /*0030*/ 	.word	0x00000000
        /*0034*/ 	.short	0x0001
        /*0036*/ 	.short	0x0008
        /*0038*/ 	.byte	0x00, 0xf0, 0x21, 0x00


	//----- nvinfo : EIATTR_KPARAM_INFO
	.align		4
.L_401:
        /*003c*/ 	.byte	0x04, 0x17
        /*003e*/ 	.short	(.L_403 - .L_402)
.L_402:
        /*0040*/ 	.word	0x00000000
        /*0044*/ 	.short	0x0000
        /*0046*/ 	.short	0x0000
        /*0048*/ 	.byte	0x00, 0xf0, 0x21, 0x00


	//----- nvinfo : EIATTR_MAXREG_COUNT
	.align		4
.L_403:
        /*004c*/ 	.byte	0x03, 0x1b
        /*004e*/ 	.short	0x0040


	//----- nvinfo : EIATTR_EXIT_INSTR_OFFSETS
	.align		4
        /*0050*/ 	.byte	0x04, 0x1c
        /*0052*/ 	.short	(.L_405 - .L_404)


	//   ....[0]....
.L_404:
        /*0054*/ 	.word	0x00000230


	//----- nvinfo : EIATTR_MAX_THREADS
	.align		4
.L_405:
        /*0058*/ 	.byte	0x04, 0x05
        /*005a*/ 	.short	(.L_407 - .L_406)
.L_406:
        /*005c*/ 	.word	0x00000400
        /*0060*/ 	.word	0x00000001
        /*0064*/ 	.word	0x00000001


	//----- nvinfo : EIATTR_CRS_STACK_SIZE
	.align		4
.L_407:
        /*0068*/ 	.byte	0x04, 0x1e
        /*006a*/ 	.short	(.L_409 - .L_408)
.L_408:
        /*006c*/ 	.word	0x00000000
.L_409:


//--------------------- .nv.info.tvmgen_default_fused_multiply_strided_slice_negative_strided_slice_concatenate_multiply_add_exp_c89bec4d53200e45__kernel --------------------------
	.section	.nv.info.tvmgen_default_fused_multiply_strided_slice_negative_strided_slice_concatenate_multiply_add_exp_c89bec4d53200e45__kernel,"",@"SHT_CUDA_INFO"
	.sectionflags	@""
	.align	4


	//----- nvinfo : EIATTR_CUDA_API_VERSION
	.align		4
        /*0000*/ 	.byte	0x04, 0x37
        /*0002*/ 	.short	(.L_411 - .L_410)
.L_410:
        /*0004*/ 	.word	0x0000007e


	//----- nvinfo : EIATTR_SW2861232_WAR
	.align		4
.L_411:
        /*0008*/ 	.byte	0x01, 0x35
	.zero		2


	//----- nvinfo : EIATTR_PARAM_CBANK
	.align		4
        /*000c*/ 	.byte	0x04, 0x0a
        /*000e*/ 	.short	(.L_413 - .L_412)
	.align		4
.L_412:
        /*0010*/ 	.word	index@(.nv.constant0.tvmgen_default_fused_multiply_strided_slice_negative_strided_slice_concatenate_multiply_add_exp_c89bec4d53200e45__kernel)
        /*0014*/ 	.short	0x0160
        /*0016*/ 	.short	0x0020


	//----- nvinfo : EIATTR_CBANK_PARAM_SIZE
	.align		4
.L_413:
        /*0018*/ 	.byte	0x03, 0x19
        /*001a*/ 	.short	0x0020


	//----- nvinfo : EIATTR_KPARAM_INFO
	.align		4
        /*001c*/ 	.byte	0x04, 0x17
        /*001e*/ 	.short	(.L_415 - .L_414)
.L_414:
        /*0020*/ 	.word	0x00000000
        /*0024*/ 	.short	0x0003
        /*0026*/ 	.short	0x0018
        /*0028*/ 	.byte	0x00, 0xf0, 0x21, 0x00


	//----- nvinfo : EIATTR_KPARAM_INFO
	.align		4
.L_415:
        /*002c*/ 	.byte	0x04, 0x17
        /*002e*/ 	.short	(.L_417 - .L_416)
.L_416:
        /*0030*/ 	.word	0x00000000
        /*0034*/ 	.short	0x0002
        /*0036*/ 	.short	0x0010
        /*0038*/ 	.byte	0x00, 0xf0, 0x21, 0x00


	//----- nvinfo : EIATTR_KPARAM_INFO
	.align		4
.L_417:
        /*003c*/ 	.byte	0x04, 0x17
        /*003e*/ 	.short	(.L_419 - .L_418)
.L_418:
        /*0040*/ 	.word	0x00000000
        /*0044*/ 	.short	0x0001
        /*0046*/ 	.short	0x0008
        /*0048*/ 	.byte	0x00, 0xf0, 0x21, 0x00


	//----- nvinfo : EIATTR_KPARAM_INFO
	.align		4
.L_419:
        /*004c*/ 	.byte	0x04, 0x17
        /*004e*/ 	.short	(.L_421 - .L_420)
.L_420:
        /*0050*/ 	.word	0x00000000
        /*0054*/ 	.short	0x0000
        /*0056*/ 	.short	0x0000
        /*0058*/ 	.byte	0x00, 0xf0, 0x21, 0x00


	//----- nvinfo : EIATTR_MAXREG_COUNT
	.align		4
.L_421:
        /*005c*/ 	.byte	0x03, 0x1b
        /*005e*/ 	.short	0x0040


	//----- nvinfo : EIATTR_EXIT_INSTR_OFFSETS
	.align		4
        /*0060*/ 	.byte	0x04, 0x1c
        /*0062*/ 	.short	(.L_423 - .L_422)


	//   ....[0]....
.L_422:
        /*0064*/ 	.word	0x00000180


	//----- nvinfo : EIATTR_MAX_THREADS
	.align		4
.L_423:
        /*0068*/ 	.byte	0x04, 0x05
        /*006a*/ 	.short	(.L_425 - .L_424)
.L_424:
        /*006c*/ 	.word	0x00000400
        /*0070*/ 	.word	0x00000001
        /*0074*/ 	.word	0x00000001
.L_425:


//--------------------- .nv.info.tvmgen_default_fused_transpose_reshape_transpose_kernel --------------------------
	.section	.nv.info.tvmgen_default_fused_transpose_reshape_transpose_kernel,"",@"SHT_CUDA_INFO"
	.sectionflags	@""
	.align	4


	//----- nvinfo : EIATTR_CUDA_API_VERSION
	.align		4
        /*0000*/ 	.byte	0x04, 0x37
        /*0002*/ 	.short	(.L_427 - .L_426)
.L_426:
        /*0004*/ 	.word	0x0000007e


	//----- nvinfo : EIATTR_SW2861232_WAR
	.align		4
.L_427:
        /*0008*/ 	.byte	0x01, 0x35
	.zero		2


	//----- nvinfo : EIATTR_PARAM_CBANK
	.align		4
        /*000c*/ 	.byte	0x04, 0x0a
        /*000e*/ 	.short	(.L_429 - .L_428)
	.align		4
.L_428:
        /*0010*/ 	.word	index@(.nv.constant0.tvmgen_default_fused_transpose_reshape_transpose_kernel)
        /*0014*/ 	.short	0x0160
        /*0016*/ 	.short	0x0010


	//----- nvinfo : EIATTR_CBANK_PARAM_SIZE
	.align		4
.L_429:
        /*0018*/ 	.byte	0x03, 0x19
        /*001a*/ 	.short	0x0010


	//----- nvinfo : EIATTR_KPARAM_INFO
	.align		4
        /*001c*/ 	.byte	0x04, 0x17
        /*001e*/ 	.short	(.L_431 - .L_430)
.L_430:
        /*0020*/ 	.word	0x00000000
        /*0024*/ 	.short	0x0001
        /*0026*/ 	.short	0x0008
        /*0028*/ 	.byte	0x00, 0xf0, 0x21, 0x00


	//----- nvinfo : EIATTR_KPARAM_INFO
	.align		4
.L_431:
        /*002c*/ 	.byte	0x04, 0x17
        /*002e*/ 	.short	(.L_433 - .L_432)
.L_432:
        /*0030*/ 	.word	0x00000000
        /*0034*/ 	.short	0x0000
        /*0036*/ 	.short	0x0000
        /*0038*/ 	.byte	0x00, 0xf0, 0x21, 0x00


	//----- nvinfo : EIATTR_MAXREG_COUNT
	.align		4
.L_433:
        /*003c*/ 	.byte	0x03, 0x1b
        /*003e*/ 	.short	0x0040


	//----- nvinfo : EIATTR_EXIT_INSTR_OFFSETS
	.align		4
        /*0040*/ 	.byte	0x04, 0x1c
        /*0042*/ 	.short	(.L_435 - .L_434)


	//   ....[0]....
.L_434:
        /*0044*/ 	.word	0x000000a0


	//----- nvinfo : EIATTR_MAX_THREADS
	.align		4
.L_435:
        /*0048*/ 	.byte	0x04, 0x05
        /*004a*/ 	.short	(.L_437 - .L_436)
.L_436:
        /*004c*/ 	.word	0x00000400
        /*0050*/ 	.word	0x00000001
        /*0054*/ 	.word	0x00000001
.L_437:


//--------------------- .nv.info.tvmgen_default_fused_multiply_strided_slice_negative_strided_slice_concatenate_multiply_add_res_1bda687858ca57c0__kernel --------------------------
	.section	.nv.info.tvmgen_default_fused_multiply_strided_slice_negative_strided_slice_concatenate_multiply_add_res_1bda687858ca57c0__kernel,"",@"SHT_CUDA_INFO"
	.sectionflags	@""
	.align	4


	//----- nvinfo : EIATTR_CUDA_API_VERSION
	.align		4
        /*0000*/ 	.byte	0x04, 0x37
        /*0002*/ 	.short	(.L_439 - .L_438)
.L_438:
        /*0004*/ 	.word	0x0000007e


	//----- nvinfo : EIATTR_SW2861232_WAR
	.align		4
.L_439:
        /*0008*/ 	.byte	0x01, 0x35
	.zero		2


	//----- nvinfo : EIATTR_PARAM_CBANK
	.align		4
        /*000c*/ 	.byte	0x04, 0x0a
        /*000e*/ 	.short	(.L_441 - .L_440)
	.align		4
.L_440:
        /*0010*/ 	.word	index@(.nv.constant0.tvmgen_default_fused_multiply_strided_slice_negative_strided_slice_concatenate_multiply_add_res_1bda687858ca57c0__kernel)
        /*0014*/ 	.short	0x0160
        /*0016*/ 	.short	0x0020


	//----- nvinfo : EIATTR_CBANK_PARAM_SIZE
	.align		4
.L_441:
        /*0018*/ 	.byte	0x03, 0x19
        /*001a*/ 	.short	0x0020


	//----- nvinfo : EIATTR_KPARAM_INFO
	.align		4
        /*001c*/ 	.byte	0x04, 0x17
        /*001e*/ 	.short	(.L_443 - .L_442)
.L_442:
        /*0020*/ 	.word	0x00000000
        /*0024*/ 	.short	0x0003
        /*0026*/ 	.short	0x0018
        /*0028*/ 	.byte	0x00, 0xf0, 0x21, 0x00


	//----- nvinfo : EIATTR_KPARAM_INFO
	.align		4
.L_443:
        /*002c*/ 	.byte	0x04, 0x17
        /*002e*/ 	.short	(.L_445 - .L_444)
.L_444:
        /*0030*/ 	.word	0x00000000
        /*0034*/ 	.short	0x0002
        /*0036*/ 	.short	0x0010
        /*0038*/ 	.byte	0x00, 0xf0, 0x21, 0x00


	//----- nvinfo : EIATTR_KPARAM_INFO
	.align		4
.L_445:
        /*003c*/ 	.byte	0x04, 0x17
        /*003e*/ 	.short	(.L_447 - .L_446)
.L_446:
        /*0040*/ 	.word	0x00000000
        /*0044*/ 	.short	0x0001
        /*0046*/ 	.short	0x0008
        /*0048*/ 	.byte	0x00, 0xf0, 0x21, 0x00


	//----- nvinfo : EIATTR_KPARAM_INFO
	.align		4
.L_447:
        /*004c*/ 	.byte	0x04, 0x17
        /*004e*/ 	.short	(.L_449 - .L_448)
.L_448:
        /*0050*/ 	.word	0x00000000
        /*0054*/ 	.short	0x0000
        /*0056*/ 	.short	0x0000
        /*0058*/ 	.byte	0x00, 0xf0, 0x21, 0x00


	//----- nvinfo : EIATTR_MAXREG_COUNT
	.align		4
.L_449:
        /*005c*/ 	.byte	0x03, 0x1b
        /*005e*/ 	.short	0x0040


	//----- nvinfo : EIATTR_EXIT_INSTR_OFFSETS
	.align		4
        /*0060*/ 	.byte	0x04, 0x1c
        /*0062*/ 	.short	(.L_451 - .L_450)


	//   ....[0]....
.L_450:
        /*0064*/ 	.word	0x000001a0


	//----- nvinfo : EIATTR_MAX_THREADS
	.align		4
.L_451:
        /*0068*/ 	.byte	0x04, 0x05
        /*006a*/ 	.short	(.L_453 - .L_452)
.L_452:
        /*006c*/ 	.word	0x00000400
        /*0070*/ 	.word	0x00000001
        /*0074*/ 	.word	0x00000001
.L_453:


//--------------------- .nv.info.tvmgen_default_fused_nn_batch_matmul_1_kernel --------------------------
	.section	.nv.info.tvmgen_default_fused_nn_batch_matmul_1_kernel,"",@"SHT_CUDA_INFO"
	.sectionflags	@""
	.align	4


	//----- nvinfo : EIATTR_CUDA_API_VERSION
	.align		4
        /*0000*/ 	.byte	0x04, 0x37
        /*0002*/ 	.short	(.L_455 - .L_454)
.L_454:
        /*0004*/ 	.word	0x0000007e


	//----- nvinfo : EIATTR_SW2861232_WAR
	.align		4
.L_455:
        /*0008*/ 	.byte	0x01, 0x35
	.zero		2


	//----- nvinfo : EIATTR_PARAM_CBANK
	.align		4
        /*000c*/ 	.byte	0x04, 0x0a
        /*000e*/ 	.short	(.L_457 - .L_456)
	.align		4
.L_456:
        /*0010*/ 	.word	index@(.nv.constant0.tvmgen_default_fused_nn_batch_matmul_1_kernel)
        /*0014*/ 	.short	0x0160
        /*0016*/ 	.short	0x0018


	//----- nvinfo : EIATTR_CBANK_PARAM_SIZE
	.align		4
.L_457:
        /*0018*/ 	.byte	0x03, 0x19
        /*001a*/ 	.short	0x0018


	//----- nvinfo : EIATTR_KPARAM_INFO
	.align		4
        /*001c*/ 	.byte	0x04, 0x17
        /*001e*/ 	.short	(.L_459 - .L_458)
.L_458:
        /*0020*/ 	.word	0x00000000
        /*0024*/ 	.short	0x0002
        /*0026*/ 	.short	0x0010
        /*0028*/ 	.byte	0x00, 0xf0, 0x21, 0x00


	//----- nvinfo : EIATTR_KPARAM_INFO
	.align		4
.L_459:
        /*002c*/ 	.byte	0x04, 0x17
        /*002e*/ 	.short	(.L_461 - .L_460)
.L_460:
        /*0030*/ 	.word	0x00000000
        /*0034*/ 	.short	0x0001
        /*0036*/ 	.short	0x0008
        /*0038*/ 	.byte	0x00, 0xf0, 0x21, 0x00


	//----- nvinfo : EIATTR_KPARAM_INFO
	.align		4
.L_461:
        /*003c*/ 	.byte	0x04, 0x17
        /*003e*/ 	.short	(.L_463 - .L_462)
.L_462:
        /*0040*/ 	.word	0x00000000
        /*0044*/ 	.short	0x0000
        /*0046*/ 	.short	0x0000
        /*0048*/ 	.byte	0x00, 0xf0, 0x21, 0x00


	//----- nvinfo : EIATTR_MAXREG_COUNT
	.align		4
.L_463:
        /*004c*/ 	.byte	0x03, 0x1b
        /*004e*/ 	.short	0x00ff


	//----- nvinfo : EIATTR_EXIT_INSTR_OFFSETS
	.align		4
        /*0050*/ 	.byte	0x04, 0x1c
        /*0052*/ 	.short	(.L_465 - .L_464)


	//   ....[0]....
.L_464:
        /*0054*/ 	.word	0x00000ff0


	//----- nvinfo : EIATTR_CTAIDZ_USED
	.align		4
.L_465:
        /*0058*/ 	.byte	0x01, 0x04
	.zero		2


	//----- nvinfo : EIATTR_MAX_THREADS
	.align		4
        /*005c*/ 	.byte	0x04, 0x05
        /*005e*/ 	.short	(.L_467 - .L_466)
.L_466:
        /*0060*/ 	.word	0x00000008
        /*0064*/ 	.word	0x00000001
        /*0068*/ 	.word	0x00000001
.L_467:


//--------------------- .nv.info.tvmgen_default_fused_reshape_1_kernel --------------------------
	.section	.nv.info.tvmgen_default_fused_reshape_1_kernel,"",@"SHT_CUDA_INFO"
	.sectionflags	@""
	.align	4


	//----- nvinfo : EIATTR_CUDA_API_VERSION
	.align		4
        /*0000*/ 	.byte	0x04, 0x37
        /*0002*/ 	.short	(.L_469 - .L_468)
.L_468:
        /*0004*/ 	.word	0x0000007e


	//----- nvinfo : EIATTR_SW2861232_WAR
	.align		4
.L_469:
        /*0008*/ 	.byte	0x01, 0x35
	.zero		2


	//----- nvinfo : EIATTR_PARAM_CBANK
	.align		4
        /*000c*/ 	.byte	0x04, 0x0a
        /*000e*/ 	.short	(.L_471 - .L_470)
	.align		4
.L_470:
        /*0010*/ 	.word	index@(.nv.constant0.tvmgen_default_fused_reshape_1_kernel)
        /*0014*/ 	.short	0x0160
        /*0016*/ 	.short	0x0010


	//----- nvinfo : EIATTR_CBANK_PARAM_SIZE
	.align		4
.L_471:
        /*0018*/ 	.byte	0x03, 0x19
        /*001a*/ 	.short	0x0010


	//----- nvinfo : EIATTR_KPARAM_INFO
	.align		4
        /*001c*/ 	.byte	0x04, 0x17
        /*001e*/ 	.short	(.L_473 - .L_472)
.L_472:
        /*0020*/ 	.word	0x00000000
        /*0024*/ 	.short	0x0001
        /*0026*/ 	.short	0x0008
        /*0028*/ 	.byte	0x00, 0xf0, 0x21, 0x00


	//----- nvinfo : EIATTR_KPARAM_INFO
	.align		4
.L_473:
        /*002c*/ 	.byte	0x04, 0x17
        /*002e*/ 	.short	(.L_475 - .L_474)
.L_474:
        /*0030*/ 	.word	0x00000000
        /*0034*/ 	.short	0x0000
        /*0036*/ 	.short	0x0000
        /*0038*/ 	.byte	0x00, 0xf0, 0x21, 0x00


	//----- nvinfo : EIATTR_MAXREG_COUNT
	.align		4
.L_475:
        /*003c*/ 	.byte	0x03, 0x1b
        /*003e*/ 	.short	0x0040


	//----- nvinfo : EIATTR_EXIT_INSTR_OFFSETS
	.align		4
        /*0040*/ 	.byte	0x04, 0x1c
        /*0042*/ 	.short	(.L_477 - .L_476)


	//   ....[0]....
.L_476:
        /*0044*/ 	.word	0x00000060


	//   ....[1]....
        /*0048*/ 	.word	0x000000e0


	//----- nvinfo : EIATTR_MAX_THREADS
	.align		4
.L_477:
        /*004c*/ 	.byte	0x04, 0x05
        /*004e*/ 	.short	(.L_479 - .L_478)
.L_478:
        /*0050*/ 	.word	0x00000400
        /*0054*/ 	.word	0x00000001
        /*0058*/ 	.word	0x00000001
.L_479:


//--------------------- .nv.info.tvmgen_default_fused_nn_dense_2_kernel --------------------------
	.section	.nv.info.tvmgen_default_fused_nn_dense_2_kernel,"",@"SHT_CUDA_INFO"
	.sectionflags	@""
	.align	4


	//----- nvinfo : EIATTR_CUDA_API_VERSION
	.align		4
        /*0000*/ 	.byte	0x04, 0x37
        /*0002*/ 	.short	(.L_481 - .L_480)
.L_480:
        /*0004*/ 	.word	0x0000007e


	//----- nvinfo : EIATTR_SW2861232_WAR
	.align		4
.L_481:
        /*0008*/ 	.byte	0x01, 0x35
	.zero		2


	//----- nvinfo : EIATTR_PARAM_CBANK
	.align		4
        /*000c*/ 	.byte	0x04, 0x0a
        /*000e*/ 	.short	(.L_483 - .L_482)
	.align		4
.L_482:
        /*0010*/ 	.word	index@(.nv.constant0.tvmgen_default_fused_nn_dense_2_kernel)
        /*0014*/ 	.short	0x0160
        /*0016*/ 	.short	0x0018


	//----- nvinfo : EIATTR_CBANK_PARAM_SIZE
	.align		4
.L_483:
        /*0018*/ 	.byte	0x03, 0x19
        /*001a*/ 	.short	0x0018


	//----- nvinfo : EIATTR_KPARAM_INFO
	.align		4
        /*001c*/ 	.byte	0x04, 0x17
        /*001e*/ 	.short	(.L_485 - .L_484)
.L_484:
        /*0020*/ 	.word	0x00000000
        /*0024*/ 	.short	0x0002
        /*0026*/ 	.short	0x0010
        /*0028*/ 	.byte	0x00, 0xf0, 0x21, 0x00


	//----- nvinfo : EIATTR_KPARAM_INFO
	.align		4
.L_485:
        /*002c*/ 	.byte	0x04, 0x17
        /*002e*/ 	.short	(.L_487 - .L_486)
.L_486:
        /*0030*/ 	.word	0x00000000
        /*0034*/ 	.short	0x0001
        /*0036*/ 	.short	0x0008
        /*0038*/ 	.byte	0x00, 0xf0, 0x21, 0x00


	//----- nvinfo : EIATTR_KPARAM_INFO
	.align		4
.L_487:
        /*003c*/ 	.byte	0x04, 0x17
        /*003e*/ 	.short	(.L_489 - .L_488)
.L_488:
        /*0040*/ 	.word	0x00000000
        /*0044*/ 	.short	0x0000
        /*0046*/ 	.short	0x0000
        /*0048*/ 	.byte	0x00, 0xf0, 0x21, 0x00


	//----- nvinfo : EIATTR_MAXREG_COUNT
	.align		4
.L_489:
        /*004c*/ 	.byte	0x03, 0x1b
        /*004e*/ 	.short	0x00ff


	//----- nvinfo : EIATTR_COOP_GROUP_MASK_REGIDS
	.align		4
        /*0050*/ 	.byte	0x04, 0x29
        /*0052*/ 	.short	(.L_491 - .L_490)


	//   ....[0]....
.L_490:
        /*0054*/ 	.word	0x05000003


	//   ....[1]....
        /*0058*/ 	.word	0x05000003


	//   ....[2]....
        /*005c*/ 	.word	0x05000003


	//   ....[3]....
        /*0060*/ 	.word	0x05000003


	//   ....[4]....
        /*0064*/ 	.word	0x05000003


	//   ....[5]....
        /*0068*/ 	.word	0x05000005


	//----- nvinfo : EIATTR_COOP_GROUP_INSTR_OFFSETS
	.align		4
.L_491:
        /*006c*/ 	.byte	0x04, 0x28
        /*006e*/ 	.short	(.L_493 - .L_492)


	//   ....[0]....
.L_492:
        /*0070*/ 	.word	0x00000690


	//   ....[1]....
        /*0074*/ 	.word	0x000006b0


	//   ....[2]....
        /*0078*/ 	.word	0x000006d0


	//   ....[3]....
        /*007c*/ 	.word	0x000006f0


	//   ....[4]....
        /*0080*/ 	.word	0x00000720


	//   ....[5]....
        /*0084*/ 	.word	0x000007b0


	//----- nvinfo : EIATTR_EXIT_INSTR_OFFSETS
	.align		4
.L_493:
        /*0088*/ 	.byte	0x04, 0x1c
        /*008a*/ 	.short	(.L_495 - .L_494)


	//   ....[0]....
.L_494:
        /*008c*/ 	.word	0x000007f0


	//   ....[1]....
        /*0090*/ 	.word	0x00000830


	//----- nvinfo : EIATTR_MAX_THREADS
	.align		4
.L_495:
        /*0094*/ 	.byte	0x04, 0x05
        /*0096*/ 	.short	(.L_497 - .L_496)
.L_496:
        /*0098*/ 	.word	0x00000040
        /*009c*/ 	.word	0x00000001
        /*00a0*/ 	.word	0x00000001
.L_497:


//--------------------- .nv.info.tvmgen_default_fused_nn_softmax_kernel_3 --------------------------
	.section	.nv.info.tvmgen_default_fused_nn_softmax_kernel_3,"",@"SHT_CUDA_INFO"
	.sectionflags	@""
	.align	4


	//----- nvinfo : EIATTR_CUDA_API_VERSION
	.align		4
        /*0000*/ 	.byte	0x04, 0x37
        /*0002*/ 	.short	(.L_499 - .L_498)
.L_498:
        /*0004*/ 	.word	0x0000007e


	//----- nvinfo : EIATTR_SW2861232_WAR
	.align		4
.L_499:
        /*0008*/ 	.byte	0x01, 0x35
	.zero		2


	//----- nvinfo : EIATTR_PARAM_CBANK
	.align		4
        /*000c*/ 	.byte	0x04, 0x0a
        /*000e*/ 	.short	(.L_501 - .L_500)
	.align		4
.L_500:
        /*0010*/ 	.word	index@(.nv.constant0.tvmgen_default_fused_nn_softmax_kernel_3)
        /*0014*/ 	.short	0x0160
        /*0016*/ 	.short	0x0018


	//----- nvinfo : EIATTR_CBANK_PARAM_SIZE
	.align		4
.L_501:
        /*0018*/ 	.byte	0x03, 0x19
        /*001a*/ 	.short	0x0018


	//----- nvinfo : EIATTR_KPARAM_INFO
	.align		4
        /*001c*/ 	.byte	0x04, 0x17
        /*001e*/ 	.short	(.L_503 - .L_502)
.L_502:
        /*0020*/ 	.word	0x00000000
        /*0024*/ 	.short	0x0002
        /*0026*/ 	.short	0x0010
        /*0028*/ 	.byte	0x00, 0xf0, 0x21, 0x00


	//----- nvinfo : EIATTR_KPARAM_INFO
	.align		4
.L_503:
        /*002c*/ 	.byte	0x04, 0x17
        /*002e*/ 	.short	(.L_505 - .L_504)
.L_504:
        /*0030*/ 	.word	0x00000000
        /*0034*/ 	.short	0x0001
        /*0036*/ 	.short	0x0008
        /*0038*/ 	.byte	0x00, 0xf0, 0x21, 0x00


	//----- nvinfo : EIATTR_KPARAM_INFO
	.align		4
.L_505:
        /*003c*/ 	.byte	0x04, 0x17
        /*003e*/ 	.short	(.L_507 - .L_506)
.L_506:
        /*0040*/ 	.word	0x00000000
        /*0044*/ 	.short	0x0000
        /*0046*/ 	.short	0x0000
        /*0048*/ 	.byte	0x00, 0xf0, 0x21, 0x00


	//----- nvinfo : EIATTR_MAXREG_COUNT
	.align		4
.L_507:
        /*004c*/ 	.byte	0x03, 0x1b
        /*004e*/ 	.short	0x0040


	//----- nvinfo : EIATTR_EXIT_INSTR_OFFSETS
	.align		4
        /*0050*/ 	.byte	0x04, 0x1c
        /*0052*/ 	.short	(.L_509 - .L_508)


	//   ....[0]....
.L_508:
        /*0054*/ 	.word	0x000001c0


	//----- nvinfo : EIATTR_MAX_THREADS
	.align		4
.L_509:
        /*0058*/ 	.byte	0x04, 0x05
        /*005a*/ 	.short	(.L_511 - .L_510)
.L_510:
        /*005c*/ 	.word	0x00000400
        /*0060*/ 	.word	0x00000001
        /*0064*/ 	.word	0x00000001


	//----- nvinfo : EIATTR_CRS_STACK_SIZE
	.align		4
.L_511:
        /*0068*/ 	.byte	0x04, 0x1e
        /*006a*/ 	.short	(.L_513 - .L_512)
.L_512:
        /*006c*/ 	.word	0x00000000
.L_513:


//--------------------- .nv.info.tvmgen_default_fused_reshape_kernel --------------------------
	.section	.nv.info.tvmgen_default_fused_reshape_kernel,"",@"SHT_CUDA_INFO"
	.sectionflags	@""
	.align	4


	//----- nvinfo : EIATTR_CUDA_API_VERSION
	.align		4
        /*0000*/ 	.byte	0x04, 0x37
        /*0002*/ 	.short	(.L_515 - .L_514)
.L_514:
        /*0004*/ 	.word	0x0000007e


	//----- nvinfo : EIATTR_SW2861232_WAR
	.align		4
.L_515:
        /*0008*/ 	.byte	0x01, 0x35
	.zero		2


	//----- nvinfo : EIATTR_PARAM_CBANK
	.align		4
        /*000c*/ 	.byte	0x04, 0x0a
        /*000e*/ 	.short	(.L_517 - .L_516)
	.align		4
.L_516:
        /*0010*/ 	.word	index@(.nv.constant0.tvmgen_default_fused_reshape_kernel)
        /*0014*/ 	.short	0x0160
        /*0016*/ 	.short	0x0010


	//----- nvinfo : EIATTR_CBANK_PARAM_SIZE
	.align		4
.L_517:
        /*0018*/ 	.byte	0x03, 0x19
        /*001a*/ 	.short	0x0010


	//----- nvinfo : EIATTR_KPARAM_INFO
	.align		4
        /*001c*/ 	.byte	0x04, 0x17
        /*001e*/ 	.short	(.L_519 - .L_518)
.L_518:
        /*0020*/ 	.word	0x00000000
        /*0024*/ 	.short	0x0001
        /*0026*/ 	.short	0x0008
        /*0028*/ 	.byte	0x00, 0xf0, 0x21, 0x00


	//----- nvinfo : EIATTR_KPARAM_INFO
	.align		4
.L_519:
        /*002c*/ 	.byte	0x04, 0x17
        /*002e*/ 	.short	(.L_521 - .L_520)
.L_520:
        /*0030*/ 	.word	0x00000000
        /*0034*/ 	.short	0x0000
        /*0036*/ 	.short	0x0000
        /*0038*/ 	.byte	0x00, 0xf0, 0x21, 0x00


	//----- nvinfo : EIATTR_MAXREG_COUNT
	.align		4
.L_521:
        /*003c*/ 	.byte	0x03, 0x1b
        /*003e*/ 	.short	0x0040


	//----- nvinfo : EIATTR_EXIT_INSTR_OFFSETS
	.align		4
        /*0040*/ 	.byte	0x04, 0x1c
        /*0042*/ 	.short	(.L_523 - .L_522)


	//   ....[0]....
.L_522:
        /*0044*/ 	.word	0x000000a0


	//----- nvinfo : EIATTR_MAX_THREADS
	.align		4
.L_523:
        /*0048*/ 	.byte	0x04, 0x05
        /*004a*/ 	.short	(.L_525 - .L_524)
.L_524:
        /*004c*/ 	.word	0x00000400
        /*0050*/ 	.word	0x00000001
        /*0054*/ 	.word	0x00000001
.L_525:


//--------------------- .nv.info.tvmgen_default_fused_nn_softmax_kernel --------------------------
	.section	.nv.info.tvmgen_default_fused_nn_softmax_kernel,"",@"SHT_CUDA_INFO"
	.sectionflags	@""
	.align	4


	//----- nvinfo : EIATTR_CUDA_API_VERSION
	.align		4
        /*0000*/ 	.byte	0x04, 0x37
        /*0002*/ 	.short	(.L_527 - .L_526)
.L_526:
        /*0004*/ 	.word	0x0000007e


	//----- nvinfo : EIATTR_SW2861232_WAR
	.align		4
.L_527:
        /*0008*/ 	.byte	0x01, 0x35
	.zero		2


	//----- nvinfo : EIATTR_PARAM_CBANK
	.align		4
        /*000c*/ 	.byte	0x04, 0x0a
        /*000e*/ 	.short	(.L_529 - .L_528)
	.align		4
.L_528:
        /*0010*/ 	.word	index@(.nv.constant0.tvmgen_default_fused_nn_softmax_kernel)
        /*0014*/ 	.short	0x0160
        /*0016*/ 	.short	0x0010


	//----- nvinfo : EIATTR_CBANK_PARAM_SIZE
	.align		4
.L_529:
        /*0018*/ 	.byte	0x03, 0x19
        /*001a*/ 	.short	0x0010


	//----- nvinfo : EIATTR_KPARAM_INFO
	.align		4
        /*001c*/ 	.byte	0x04, 0x17
        /*001e*/ 	.short	(.L_531 - .L_530)
.L_530:
        /*0020*/ 	.word	0x00000000
        /*0024*/ 	.short	0x0001
        /*0026*/ 	.short	0x0008
        /*0028*/ 	.byte	0x00, 0xf0, 0x21, 0x00


	//----- nvinfo : EIATTR_KPARAM_INFO
	.align		4
.L_531:
        /*002c*/ 	.byte	0x04, 0x17
        /*002e*/ 	.short	(.L_533 - .L_532)
.L_532:
        /*0030*/ 	.word	0x00000000
        /*0034*/ 	.short	0x0000
        /*0036*/ 	.short	0x0000
        /*0038*/ 	.byte	0x00, 0xf0, 0x21, 0x00


	//----- nvinfo : EIATTR_MAXREG_COUNT
	.align		4
.L_533:
        /*003c*/ 	.byte	0x03, 0x1b
        /*003e*/ 	.short	0x00ff


	//----- nvinfo : EIATTR_EXIT_INSTR_OFFSETS
	.align		4
        /*0040*/ 	.byte	0x04, 0x1c
        /*0042*/ 	.short	(.L_535 - .L_534)


	//   ....[0]....
.L_534:
        /*0044*/ 	.word	0x000010a0


	//----- nvinfo : EIATTR_MAX_THREADS
	.align		4
.L_535:
        /*0048*/ 	.byte	0x04, 0x05
        /*004a*/ 	.short	(.L_537 - .L_536)
.L_536:
        /*004c*/ 	.word	0x00000020
        /*0050*/ 	.word	0x00000001
        /*0054*/ 	.word	0x00000001
.L_537:


//--------------------- .nv.info.tvmgen_default_fused_reshape_transpose_2_kernel --------------------------
	.section	.nv.info.tvmgen_default_fused_reshape_transpose_2_kernel,"",@"SHT_CUDA_INFO"
	.sectionflags	@""
	.align	4


	//----- nvinfo : EIATTR_CUDA_API_VERSION
	.align		4
        /*0000*/ 	.byte	0x04, 0x37
        /*0002*/ 	.short	(.L_539 - .L_538)
.L_538:
        /*0004*/ 	.word	0x0000007e


	//----- nvinfo : EIATTR_SW2861232_WAR
	.align		4
.L_539:
        /*0008*/ 	.byte	0x01, 0x35
	.zero		2


	//----- nvinfo : EIATTR_PARAM_CBANK
	.align		4
        /*000c*/ 	.byte	0x04, 0x0a
        /*000e*/ 	.short	(.L_541 - .L_540)
	.align		4
.L_540:
        /*0010*/ 	.word	index@(.nv.constant0.tvmgen_default_fused_reshape_transpose_2_kernel)
        /*0014*/ 	.short	0x0160
        /*0016*/ 	.short	0x0010


	//----- nvinfo : EIATTR_CBANK_PARAM_SIZE
	.align		4
.L_541:
        /*0018*/ 	.byte	0x03, 0x19
        /*001a*/ 	.short	0x0010


	//----- nvinfo : EIATTR_KPARAM_INFO
	.align		4
        /*001c*/ 	.byte	0x04, 0x17
        /*001e*/ 	.short	(.L_543 - .L_542)
.L_542:
        /*0020*/ 	.word	0x00000000
        /*0024*/ 	.short	0x0001
        /*0026*/ 	.short	0x0008
        /*0028*/ 	.byte	0x00, 0xf0, 0x21, 0x00


	//----- nvinfo : EIATTR_KPARAM_INFO
	.align		4
.L_543:
        /*002c*/ 	.byte	0x04, 0x17
        /*002e*/ 	.short	(.L_545 - .L_544)
.L_544:
        /*0030*/ 	.word	0x00000000
        /*0034*/ 	.short	0x0000
        /*0036*/ 	.short	0x0000
        /*0038*/ 	.byte	0x00, 0xf0, 0x21, 0x00


	//----- nvinfo : EIATTR_MAXREG_COUNT
	.align		4
.L_545:
        /*003c*/ 	.byte	0x03, 0x1b
        /*003e*/ 	.short	0x0040


	//----- nvinfo : EIATTR_EXIT_INSTR_OFFSETS
	.align		4
        /*0040*/ 	.byte	0x04, 0x1c
        /*0042*/ 	.short	(.L_547 - .L_546)


	//   ....[0]....
.L_546:
        /*0044*/ 	.word	0x00000120


	//----- nvinfo : EIATTR_MAX_THREADS
	.align		4
.L_547:
        /*0048*/ 	.byte	0x04, 0x05
        /*004a*/ 	.short	(.L_549 - .L_548)
.L_548:
        /*004c*/ 	.word	0x00000400
        /*0050*/ 	.word	0x00000001
        /*0054*/ 	.word	0x00000001
.L_549:


//--------------------- .nv.info.tvmgen_default_fused_nn_dense_kernel --------------------------
	.section	.nv.info.tvmgen_default_fused_nn_dense_kernel,"",@"SHT_CUDA_INFO"
	.sectionflags	@""
	.align	4


	//----- nvinfo : EIATTR_CUDA_API_VERSION
	.align		4
        /*0000*/ 	.byte	0x04, 0x37
        /*0002*/ 	.short	(.L_551 - .L_550)
.L_550:
        /*0004*/ 	.word	0x0000007e


	//----- nvinfo : EIATTR_SW2861232_WAR
	.align		4
.L_551:
        /*0008*/ 	.byte	0x01, 0x35
	.zero		2


	//----- nvinfo : EIATTR_PARAM_CBANK
	.align		4
        /*000c*/ 	.byte	0x04, 0x0a
        /*000e*/ 	.short	(.L_553 - .L_552)
	.align		4
.L_552:
        /*0010*/ 	.word	index@(.nv.constant0.tvmgen_default_fused_nn_dense_kernel)
        /*0014*/ 	.short	0x0160
        /*0016*/ 	.short	0x0018


	//----- nvinfo : EIATTR_CBANK_PARAM_SIZE
	.align		4
.L_553:
        /*0018*/ 	.byte	0x03, 0x19
        /*001a*/ 	.short	0x0018


	//----- nvinfo : EIATTR_KPARAM_INFO
	.align		4
        /*001c*/ 	.byte	0x04, 0x17
        /*001e*/ 	.short	(.L_555 - .L_554)
.L_554:
        /*0020*/ 	.word	0x00000000
        /*0024*/ 	.short	0x0002
        /*0026*/ 	.short	0x0010
        /*0028*/ 	.byte	0x00, 0xf0, 0x21, 0x00


	//----- nvinfo : EIATTR_KPARAM_INFO
	.align		4
.L_555:
        /*002c*/ 	.byte	0x04, 0x17
        /*002e*/ 	.short	(.L_557 - .L_556)
.L_556:
        /*0030*/ 	.word	0x00000000
        /*0034*/ 	.short	0x0001
        /*0036*/ 	.short	0x0008
        /*0038*/ 	.byte	0x00, 0xf0, 0x21, 0x00


	//----- nvinfo : EIATTR_KPARAM_INFO
	.align		4
.L_557:
        /*003c*/ 	.byte	0x04, 0x17
        /*003e*/ 	.short	(.L_559 - .L_558)
.L_558:
        /*0040*/ 	.word	0x00000000
        /*0044*/ 	.short	0x0000
        /*0046*/ 	.short	0x0000
        /*0048*/ 	.byte	0x00, 0xf0, 0x21, 0x00


	//----- nvinfo : EIATTR_MAXREG_COUNT
	.align		4
.L_559:
        /*004c*/ 	.byte	0x03, 0x1b
        /*004e*/ 	.short	0x00ff


	//----- nvinfo : EIATTR_COOP_GROUP_MASK_REGIDS
	.align		4
        /*0050*/ 	.byte	0x04, 0x29
        /*0052*/ 	.short	(.L_561 - .L_560)


	//   ....[0]....
.L_560:
        /*0054*/ 	.word	0x05000003


	//   ....[1]....
        /*0058*/ 	.word	0x05000003


	//   ....[2]....
        /*005c*/ 	.word	0x05000003


	//   ....[3]....
        /*0060*/ 	.word	0x05000003


	//   ....[4]....
        /*0064*/ 	.word	0x05000003


	//   ....[5]....
        /*0068*/ 	.word	0x05000005


	//----- nvinfo : EIATTR_COOP_GROUP_INSTR_OFFSETS
	.align		4
.L_561:
        /*006c*/ 	.byte	0x04, 0x28
        /*006e*/ 	.short	(.L_563 - .L_562)


	//   ....[0]....
.L_562:
        /*0070*/ 	.word	0x00000690


	//   ....[1]....
        /*0074*/ 	.word	0x000006b0


	//   ....[2]....
        /*0078*/ 	.word	0x000006d0


	//   ....[3]....
        /*007c*/ 	.word	0x000006f0


	//   ....[4]....
        /*0080*/ 	.word	0x00000720


	//   ....[5]....
        /*0084*/ 	.word	0x000007b0


	//----- nvinfo : EIATTR_EXIT_INSTR_OFFSETS
	.align		4
.L_563:
        /*0088*/ 	.byte	0x04, 0x1c
        /*008a*/ 	.short	(.L_565 - .L_564)


	//   ....[0]....
.L_564:
        /*008c*/ 	.word	0x000007f0


	//   ....[1]....
        /*0090*/ 	.word	0x00000830


	//----- nvinfo : EIATTR_MAX_THREADS
	.align		4
.L_565:
        /*0094*/ 	.byte	0x04, 0x05
        /*0096*/ 	.short	(.L_567 - .L_566)
.L_566:
        /*0098*/ 	.word	0x00000040
        /*009c*/ 	.word	0x00000001
        /*00a0*/ 	.word	0x00000001
.L_567:


//--------------------- .nv.info.tvmgen_default_fused_take_expand_dims_expand_dims_kernel --------------------------
	.section	.nv.info.tvmgen_default_fused_take_expand_dims_expand_dims_kernel,"",@"SHT_CUDA_INFO"
	.sectionflags	@""
	.align	4


	//----- nvinfo : EIATTR_CUDA_API_VERSION
	.align		4
        /*0000*/ 	.byte	0x04, 0x37
        /*0002*/ 	.short	(.L_569 - .L_568)
.L_568:
        /*0004*/ 	.word	0x0000007e


	//----- nvinfo : EIATTR_SW2861232_WAR
	.align		4
.L_569:
        /*0008*/ 	.byte	0x01, 0x35
	.zero		2


	//----- nvinfo : EIATTR_PARAM_CBANK
	.align		4
        /*000c*/ 	.byte	0x04, 0x0a
        /*000e*/ 	.short	(.L_571 - .L_570)
	.align		4
.L_570:
        /*0010*/ 	.word	index@(.nv.constant0.tvmgen_default_fused_take_expand_dims_expand_dims_kernel)
        /*0014*/ 	.short	0x0160
        /*0016*/ 	.short	0x0018


	//----- nvinfo : EIATTR_CBANK_PARAM_SIZE
	.align		4
.L_571:
        /*0018*/ 	.byte	0x03, 0x19
        /*001a*/ 	.short	0x0018


	//----- nvinfo : EIATTR_KPARAM_INFO
	.align		4
        /*001c*/ 	.byte	0x04, 0x17
        /*001e*/ 	.short	(.L_573 - .L_572)
.L_572:
        /*0020*/ 	.word	0x00000000
        /*0024*/ 	.short	0x0002
        /*0026*/ 	.short	0x0010
        /*0028*/ 	.byte	0x00, 0xf0, 0x21, 0x00


	//----- nvinfo : EIATTR_KPARAM_INFO
	.align		4
.L_573:
        /*002c*/ 	.byte	0x04, 0x17
        /*002e*/ 	.short	(.L_575 - .L_574)
.L_574:
        /*0030*/ 	.word	0x00000000
        /*0034*/ 	.short	0x0001
        /*0036*/ 	.short	0x0008
        /*0038*/ 	.byte	0x00, 0xf0, 0x21, 0x00


	//----- nvinfo : EIATTR_KPARAM_INFO
	.align		4
.L_575:
        /*003c*/ 	.byte	0x04, 0x17
        /*003e*/ 	.short	(.L_577 - .L_576)
.L_576:
        /*0040*/ 	.word	0x00000000
        /*0044*/ 	.short	0x0000
        /*0046*/ 	.short	0x0000
        /*0048*/ 	.byte	0x00, 0xf0, 0x21, 0x00


	//----- nvinfo : EIATTR_MAXREG_COUNT
	.align		4
.L_577:
        /*004c*/ 	.byte	0x03, 0x1b
        /*004e*/ 	.short	0x00ff


	//----- nvinfo : EIATTR_EXIT_INSTR_OFFSETS
	.align		4
        /*0050*/ 	.byte	0x04, 0x1c
        /*0052*/ 	.short	(.L_579 - .L_578)


	//   ....[0]....
.L_578:
        /*0054*/ 	.word	0x00000170


	//----- nvinfo : EIATTR_MAX_THREADS
	.align		4
.L_579:
        /*0058*/ 	.byte	0x04, 0x05
        /*005a*/ 	.short	(.L_581 - .L_580)
.L_580:
        /*005c*/ 	.word	0x00000040
        /*0060*/ 	.word	0x00000001
        /*0064*/ 	.word	0x00000001
.L_581:


//--------------------- .nv.info.tvmgen_default_fused_reshape_transpose_1_kernel --------------------------
	.section	.nv.info.tvmgen_default_fused_reshape_transpose_1_kernel,"",@"SHT_CUDA_INFO"
	.sectionflags	@""
	.align	4


	//----- nvinfo : EIATTR_CUDA_API_VERSION
	.align		4
        /*0000*/ 	.byte	0x04, 0x37
        /*0002*/ 	.short	(.L_583 - .L_582)
.L_582:
        /*0004*/ 	.word	0x0000007e


	//----- nvinfo : EIATTR_SW2861232_WAR
	.align		4
.L_583:
        /*0008*/ 	.byte	0x01, 0x35
	.zero		2


	//----- nvinfo : EIATTR_PARAM_CBANK
	.align		4
        /*000c*/ 	.byte	0x04, 0x0a
        /*000e*/ 	.short	(.L_585 - .L_584)
	.align		4
.L_584:
        /*0010*/ 	.word	index@(.nv.constant0.tvmgen_default_fused_reshape_transpose_1_kernel)
        /*0014*/ 	.short	0x0160
        /*0016*/ 	.short	0x0010


	//----- nvinfo : EIATTR_CBANK_PARAM_SIZE
	.align		4
.L_585:
        /*0018*/ 	.byte	0x03, 0x19
        /*001a*/ 	.short	0x0010


	//----- nvinfo : EIATTR_KPARAM_INFO
	.align		4
        /*001c*/ 	.byte	0x04, 0x17
        /*001e*/ 	.short	(.L_587 - .L_586)
.L_586:
        /*0020*/ 	.word	0x00000000
        /*0024*/ 	.short	0x0001
        /*0026*/ 	.short	0x0008
        /*0028*/ 	.byte	0x00, 0xf0, 0x21, 0x00


	//----- nvinfo : EIATTR_KPARAM_INFO
	.align		4
.L_587:
        /*002c*/ 	.byte	0x04, 0x17
        /*002e*/ 	.short	(.L_589 - .L_588)
.L_588:
        /*0030*/ 	.word	0x00000000
        /*0034*/ 	.short	0x0000
        /*0036*/ 	.short	0x0000
        /*0038*/ 	.byte	0x00, 0xf0, 0x21, 0x00


	//----- nvinfo : EIATTR_MAXREG_COUNT
	.align		4
.L_589:
        /*003c*/ 	.byte	0x03, 0x1b
        /*003e*/ 	.short	0x0080


	//----- nvinfo : EIATTR_EXIT_INSTR_OFFSETS
	.align		4
        /*0040*/ 	.byte	0x04, 0x1c
        /*0042*/ 	.short	(.L_591 - .L_590)


	//   ....[0]....
.L_590:
        /*0044*/ 	.word	0x00000080


	//----- nvinfo : EIATTR_MAX_THREADS
	.align		4
.L_591:
        /*0048*/ 	.byte	0x04, 0x05
        /*004a*/ 	.short	(.L_593 - .L_592)
.L_592:
        /*004c*/ 	.word	0x00000200
        /*0050*/ 	.word	0x00000001
        /*0054*/ 	.word	0x00000001
.L_593:


//--------------------- .nv.info.tvmgen_default_fused_reshape_transpose_reshape_kernel --------------------------
	.section	.nv.info.tvmgen_default_fused_reshape_transpose_reshape_kernel,"",@"SHT_CUDA_INFO"
	.sectionflags	@""
	.align	4


	//----- nvinfo : EIATTR_CUDA_API_VERSION
	.align		4
        /*0000*/ 	.byte	0x04, 0x37
        /*0002*/ 	.short	(.L_595 - .L_594)
.L_594:
        /*0004*/ 	.word	0x0000007e


	//----- nvinfo : EIATTR_SW2861232_WAR
	.align		4
.L_595:
        /*0008*/ 	.byte	0x01, 0x35
	.zero		2


	//----- nvinfo : EIATTR_PARAM_CBANK
	.align		4
        /*000c*/ 	.byte	0x04, 0x0a
        /*000e*/ 	.short	(.L_597 - .L_596)
	.align		4
.L_596:
        /*0010*/ 	.word	index@(.nv.constant0.tvmgen_default_fused_reshape_transpose_reshape_kernel)
        /*0014*/ 	.short	0x0160
        /*0016*/ 	.short	0x0010


	//----- nvinfo : EIATTR_CBANK_PARAM_SIZE
	.align		4
.L_597:
        /*0018*/ 	.byte	0x03, 0x19
        /*001a*/ 	.short	0x0010


	//----- nvinfo : EIATTR_KPARAM_INFO
	.align		4
        /*001c*/ 	.byte	0x04, 0x17
        /*001e*/ 	.short	(.L_599 - .L_598)
.L_598:
        /*0020*/ 	.word	0x00000000
        /*0024*/ 	.short	0x0001
        /*0026*/ 	.short	0x0008
        /*0028*/ 	.byte	0x00, 0xf0, 0x21, 0x00


	//----- nvinfo : EIATTR_KPARAM_INFO
	.align		4
.L_599:
        /*002c*/ 	.byte	0x04, 0x17
        /*002e*/ 	.short	(.L_601 - .L_600)
.L_600:
        /*0030*/ 	.word	0x00000000
        /*0034*/ 	.short	0x0000
        /*0036*/ 	.short	0x0000
        /*0038*/ 	.byte	0x00, 0xf0, 0x21, 0x00


	//----- nvinfo : EIATTR_MAXREG_COUNT
	.align		4
.L_601:
        /*003c*/ 	.byte	0x03, 0x1b
        /*003e*/ 	.short	0x0040


	//----- nvinfo : EIATTR_EXIT_INSTR_OFFSETS
	.align		4
        /*0040*/ 	.byte	0x04, 0x1c
        /*0042*/ 	.short	(.L_603 - .L_602)


	//   ....[0]....
.L_602:
        /*0044*/ 	.word	0x000000a0


	//----- nvinfo : EIATTR_MAX_THREADS
	.align		4
.L_603:
        /*0048*/ 	.byte	0x04, 0x05
        /*004a*/ 	.short	(.L_605 - .L_604)
.L_604:
        /*004c*/ 	.word	0x00000400
        /*0050*/ 	.word	0x00000001
        /*0054*/ 	.word	0x00000001
.L_605:


//--------------------- .nv.info.tvmgen_default_fused_reshape_broadcast_to_expand_dims_kernel --------------------------
	.section	.nv.info.tvmgen_default_fused_reshape_broadcast_to_expand_dims_kernel,"",@"SHT_CUDA_INFO"
	.sectionflags	@""
	.align	4


	//----- nvinfo : EIATTR_CUDA_API_VERSION
	.align		4
        /*0000*/ 	.byte	0x04, 0x37
        /*0002*/ 	.short	(.L_607 - .L_606)
.L_606:
        /*0004*/ 	.word	0x0000007e


	//----- nvinfo : EIATTR_SW2861232_WAR
	.align		4
.L_607:
        /*0008*/ 	.byte	0x01, 0x35
	.zero		2


	//----- nvinfo : EIATTR_PARAM_CBANK
	.align		4
        /*000c*/ 	.byte	0x04, 0x0a
        /*000e*/ 	.short	(.L_609 - .L_608)
	.align		4
.L_608:
        /*0010*/ 	.word	index@(.nv.constant0.tvmgen_default_fused_reshape_broadcast_to_expand_dims_kernel)
        /*0014*/ 	.short	0x0160
        /*0016*/ 	.short	0x0010


	//----- nvinfo : EIATTR_CBANK_PARAM_SIZE
	.align		4
.L_609:
        /*0018*/ 	.byte	0x03, 0x19
        /*001a*/ 	.short	0x0010


	//----- nvinfo : EIATTR_KPARAM_INFO
	.align		4
        /*001c*/ 	.byte	0x04, 0x17
        /*001e*/ 	.short	(.L_611 - .L_610)
.L_610:
        /*0020*/ 	.word	0x00000000
        /*0024*/ 	.short	0x0001
        /*0026*/ 	.short	0x0008
        /*0028*/ 	.byte	0x00, 0xf0, 0x21, 0x00


	//----- nvinfo : EIATTR_KPARAM_INFO
	.align		4
.L_611:
        /*002c*/ 	.byte	0x04, 0x17
        /*002e*/ 	.short	(.L_613 - .L_612)
.L_612:
        /*0030*/ 	.word	0x00000000
        /*0034*/ 	.short	0x0000
        /*0036*/ 	.short	0x0000
        /*0038*/ 	.byte	0x00, 0xf0, 0x21, 0x00


	//----- nvinfo : EIATTR_MAXREG_COUNT
	.align		4
.L_613:
        /*003c*/ 	.byte	0x03, 0x1b
        /*003e*/ 	.short	0x0040


	//----- nvinfo : EIATTR_EXIT_INSTR_OFFSETS
	.align		4
        /*0040*/ 	.byte	0x04, 0x1c
        /*0042*/ 	.short	(.L_615 - .L_614)


	//   ....[0]....
.L_614:
        /*0044*/ 	.word	0x000000b0


	//----- nvinfo : EIATTR_MAX_THREADS
	.align		4
.L_615:
        /*0048*/ 	.byte	0x04, 0x05
        /*004a*/ 	.short	(.L_617 - .L_616)
.L_616:
        /*004c*/ 	.word	0x00000400
        /*0050*/ 	.word	0x00000001
        /*0054*/ 	.word	0x00000001
.L_617:


//--------------------- .nv.info.tvmgen_default_fused_greater_equal_reshape_where_divide_kernel --------------------------
	.section	.nv.info.tvmgen_default_fused_greater_equal_reshape_where_divide_kernel,"",@"SHT_CUDA_INFO"
	.sectionflags	@""
	.align	4


	//----- nvinfo : EIATTR_CUDA_API_VERSION
	.align		4
        /*0000*/ 	.byte	0x04, 0x37
        /*0002*/ 	.short	(.L_619 - .L_618)
.L_618:
        /*0004*/ 	.word	0x0000007e


	//----- nvinfo : EIATTR_SW2861232_WAR
	.align		4
.L_619:
        /*0008*/ 	.byte	0x01, 0x35
	.zero		2


	//----- nvinfo : EIATTR_PARAM_CBANK
	.align		4
        /*000c*/ 	.byte	0x04, 0x0a
        /*000e*/ 	.short	(.L_621 - .L_620)
	.align		4
.L_620:
        /*0010*/ 	.word	index@(.nv.constant0.tvmgen_default_fused_greater_equal_reshape_where_divide_kernel)
        /*0014*/ 	.short	0x0160
        /*0016*/ 	.short	0x0028


	//----- nvinfo : EIATTR_CBANK_PARAM_SIZE
	.align		4
.L_621:
        /*0018*/ 	.byte	0x03, 0x19
        /*001a*/ 	.short	0x0028


	//----- nvinfo : EIATTR_KPARAM_INFO
	.align		4
        /*001c*/ 	.byte	0x04, 0x17
        /*001e*/ 	.short	(.L_623 - .L_622)
.L_622:
        /*0020*/ 	.word	0x00000000
        /*0024*/ 	.short	0x0004
        /*0026*/ 	.short	0x0020
        /*0028*/ 	.byte	0x00, 0xf0, 0x21, 0x00


	//----- nvinfo : EIATTR_KPARAM_INFO
	.align		4
.L_623:
        /*002c*/ 	.byte	0x04, 0x17
        /*002e*/ 	.short	(.L_625 - .L_624)
.L_624:
        /*0030*/ 	.word	0x00000000
        /*0034*/ 	.short	0x0003
        /*0036*/ 	.short	0x0018
        /*0038*/ 	.byte	0x00, 0xf0, 0x21, 0x00


	//----- nvinfo : EIATTR_KPARAM_INFO
	.align		4
.L_625:
        /*003c*/ 	.byte	0x04, 0x17
        /*003e*/ 	.short	(.L_627 - .L_626)
.L_626:
        /*0040*/ 	.word	0x00000000
        /*0044*/ 	.short	0x0002
        /*0046*/ 	.short	0x0010
        /*0048*/ 	.byte	0x00, 0xf0, 0x21, 0x00


	//----- nvinfo : EIATTR_KPARAM_INFO
	.align		4
.L_627:
        /*004c*/ 	.byte	0x04, 0x17
        /*004e*/ 	.short	(.L_629 - .L_628)
.L_628:
        /*0050*/ 	.word	0x00000000
        /*0054*/ 	.short	0x0001
        /*0056*/ 	.short	0x0008
        /*0058*/ 	.byte	0x00, 0xf0, 0x21, 0x00


	//----- nvinfo : EIATTR_KPARAM_INFO
	.align		4
.L_629:
        /*005c*/ 	.byte	0x04, 0x17
        /*005e*/ 	.short	(.L_631 - .L_630)
.L_630:
        /*0060*/ 	.word	0x00000000
        /*0064*/ 	.short	0x0000
        /*0066*/ 	.short	0x0000
        /*0068*/ 	.byte	0x00, 0xf0, 0x21, 0x00


	//----- nvinfo : EIATTR_MAXREG_COUNT
	.align		4
.L_631:
        /*006c*/ 	.byte	0x03, 0x1b
        /*006e*/ 	.short	0x0040


	//----- nvinfo : EIATTR_EXIT_INSTR_OFFSETS
	.align		4
        /*0070*/ 	.byte	0x04, 0x1c
        /*0072*/ 	.short	(.L_633 - .L_632)


	//   ....[0]....
.L_632:
        /*0074*/ 	.word	0x00000160


	//----- nvinfo : EIATTR_MAX_THREADS
	.align		4
.L_633:
        /*0078*/ 	.byte	0x04, 0x05
        /*007a*/ 	.short	(.L_635 - .L_634)
.L_634:
        /*007c*/ 	.word	0x00000400
        /*0080*/ 	.word	0x00000001
        /*0084*/ 	.word	0x00000001
.L_635:


//--------------------- .nv.info.tvmgen_default_fused_concatenate_transpose_kernel --------------------------
	.section	.nv.info.tvmgen_default_fused_concatenate_transpose_kernel,"",@"SHT_CUDA_INFO"
	.sectionflags	@""
	.align	4


	//----- nvinfo : EIATTR_CUDA_API_VERSION
	.align		4
        /*0000*/ 	.byte	0x04, 0x37
        /*0002*/ 	.short	(.L_637 - .L_636)
.L_636:
        /*0004*/ 	.word	0x0000007e


	//----- nvinfo : EIATTR_SW2861232_WAR
	.align		4
.L_637:
        /*0008*/ 	.byte	0x01, 0x35
	.zero		2


	//----- nvinfo : EIATTR_PARAM_CBANK
	.align		4
        /*000c*/ 	.byte	0x04, 0x0a
        /*000e*/ 	.short	(.L_639 - .L_638)
	.align		4
.L_638:
        /*0010*/ 	.word	index@(.nv.constant0.tvmgen_default_fused_concatenate_transpose_kernel)
        /*0014*/ 	.short	0x0160
        /*0016*/ 	.short	0x0028


	//----- nvinfo : EIATTR_CBANK_PARAM_SIZE
	.align		4
.L_639:
        /*0018*/ 	.byte	0x03, 0x19
        /*001a*/ 	.short	0x0028


	//----- nvinfo : EIATTR_KPARAM_INFO
	.align		4
        /*001c*/ 	.byte	0x04, 0x17
        /*001e*/ 	.short	(.L_641 - .L_640)
.L_640:
        /*0020*/ 	.word	0x00000000
        /*0024*/ 	.short	0x0004
        /*0026*/ 	.short	0x0020
        /*0028*/ 	.byte	0x00, 0xf0, 0x21, 0x00


	//----- nvinfo : EIATTR_KPARAM_INFO
	.align		4
.L_641:
        /*002c*/ 	.byte	0x04, 0x17
        /*002e*/ 	.short	(.L_643 - .L_642)
.L_642:
        /*0030*/ 	.word	0x00000000
        /*0034*/ 	.short	0x0003
        /*0036*/ 	.short	0x0018
        /*0038*/ 	.byte	0x00, 0xf0, 0x21, 0x00


	//----- nvinfo : EIATTR_KPARAM_INFO
	.align		4
.L_643:
        /*003c*/ 	.byte	0x04, 0x17
        /*003e*/ 	.short	(.L_645 - .L_644)
.L_644:
        /*0040*/ 	.word	0x00000000
        /*0044*/ 	.short	0x0002
        /*0046*/ 	.short	0x0010
        /*0048*/ 	.byte	0x00, 0xf0, 0x21, 0x00


	//----- nvinfo : EIATTR_KPARAM_INFO
	.align		4
.L_645:
        /*004c*/ 	.byte	0x04, 0x17
        /*004e*/ 	.short	(.L_647 - .L_646)
.L_646:
        /*0050*/ 	.word	0x00000000
        /*0054*/ 	.short	0x0001
        /*0056*/ 	.short	0x0008
        /*0058*/ 	.byte	0x00, 0xf0, 0x21, 0x00


	//----- nvinfo : EIATTR_KPARAM_INFO
	.align		4
.L_647:
        /*005c*/ 	.byte	0x04, 0x17
        /*005e*/ 	.short	(.L_649 - .L_648)
.L_648:
        /*0060*/ 	.word	0x00000000
        /*0064*/ 	.short	0x0000
        /*0066*/ 	.short	0x0000
        /*0068*/ 	.byte	0x00, 0xf0, 0x21, 0x00


	//----- nvinfo : EIATTR_MAXREG_COUNT
	.align		4
.L_649:
        /*006c*/ 	.byte	0x03, 0x1b
        /*006e*/ 	.short	0x0040


	//----- nvinfo : EIATTR_EXIT_INSTR_OFFSETS
	.align		4
        /*0070*/ 	.byte	0x04, 0x1c
        /*0072*/ 	.short	(.L_651 - .L_650)


	//   ....[0]....
.L_650:
        /*0074*/ 	.word	0x00000230


	//----- nvinfo : EIATTR_MAX_THREADS
	.align		4
.L_651:
        /*0078*/ 	.byte	0x04, 0x05
        /*007a*/ 	.short	(.L_653 - .L_652)
.L_652:
        /*007c*/ 	.word	0x00000400
        /*0080*/ 	.word	0x00000001
        /*0084*/ 	.word	0x00000001
.L_653:


//--------------------- .nv.info.tvmgen_default_fused_nn_dense_4_kernel --------------------------
	.section	.nv.info.tvmgen_default_fused_nn_dense_4_kernel,"",@"SHT_CUDA_INFO"
	.sectionflags	@""
	.align	4


	//----- nvinfo : EIATTR_CUDA_API_VERSION
	.align		4
        /*0000*/ 	.byte	0x04, 0x37
        /*0002*/ 	.short	(.L_655 - .L_654)
.L_654:
        /*0004*/ 	.word	0x0000007e


	//----- nvinfo : EIATTR_SW2861232_WAR
	.align		4
.L_655:
        /*0008*/ 	.byte	0x01, 0x35
	.zero		2


	//----- nvinfo : EIATTR_PARAM_CBANK
	.align		4
        /*000c*/ 	.byte	0x04, 0x0a
        /*000e*/ 	.short	(.L_657 - .L_656)
	.align		4
.L_656:
        /*0010*/ 	.word	index@(.nv.constant0.tvmgen_default_fused_nn_dense_4_kernel)
        /*0014*/ 	.short	0x0160
        /*0016*/ 	.short	0x0018


	//----- nvinfo : EIATTR_CBANK_PARAM_SIZE
	.align		4
.L_657:
        /*0018*/ 	.byte	0x03, 0x19
        /*001a*/ 	.short	0x0018


	//----- nvinfo : EIATTR_KPARAM_INFO
	.align		4
        /*001c*/ 	.byte	0x04, 0x17
        /*001e*/ 	.short	(.L_659 - .L_658)
.L_658:
        /*0020*/ 	.word	0x00000000
        /*0024*/ 	.short	0x0002
        /*0026*/ 	.short	0x0010
        /*0028*/ 	.byte	0x00, 0xf0, 0x21, 0x00


	//----- nvinfo : EIATTR_KPARAM_INFO
	.align		4
.L_659:
        /*002c*/ 	.byte	0x04, 0x17
        /*002e*/ 	.short	(.L_661 - .L_660)
.L_660:
        /*0030*/ 	.word	0x00000000
        /*0034*/ 	.short	0x0001
        /*0036*/ 	.short	0x0008
        /*0038*/ 	.byte	0x00, 0xf0, 0x21, 0x00


	//----- nvinfo : EIATTR_KPARAM_INFO
	.align		4
.L_661:
        /*003c*/ 	.byte	0x04, 0x17
        /*003e*/ 	.short	(.L_663 - .L_662)
.L_662:
        /*0040*/ 	.word	0x00000000
        /*0044*/ 	.short	0x0000
        /*0046*/ 	.short	0x0000
        /*0048*/ 	.byte	0x00, 0xf0, 0x21, 0x00


	//----- nvinfo : EIATTR_MAXREG_COUNT
	.align		4
.L_663:
        /*004c*/ 	.byte	0x03, 0x1b
        /*004e*/ 	.short	0x00ff


	//----- nvinfo : EIATTR_COOP_GROUP_MASK_REGIDS
	.align		4
        /*0050*/ 	.byte	0x04, 0x29
        /*0052*/ 	.short	(.L_665 - .L_664)


	//   ....[0]....
.L_664:
        /*0054*/ 	.word	0x05000003


	//   ....[1]....
        /*0058*/ 	.word	0x05000003


	//   ....[2]....
        /*005c*/ 	.word	0x05000003


	//   ....[3]....
        /*0060*/ 	.word	0x05000003


	//   ....[4]....
        /*0064*/ 	.word	0x05000003


	//   ....[5]....
        /*0068*/ 	.word	0x05000005


	//----- nvinfo : EIATTR_COOP_GROUP_INSTR_OFFSETS
	.align		4
.L_665:
        /*006c*/ 	.byte	0x04, 0x28
        /*006e*/ 	.short	(.L_667 - .L_666)


	//   ....[0]....
.L_666:
        /*0070*/ 	.word	0x00000690


	//   ....[1]....
        /*0074*/ 	.word	0x000006b0


	//   ....[2]....
        /*0078*/ 	.word	0x000006d0


	//   ....[3]....
        /*007c*/ 	.word	0x000006f0


	//   ....[4]....
        /*0080*/ 	.word	0x00000720


	//   ....[5]....
        /*0084*/ 	.word	0x000007b0


	//----- nvinfo : EIATTR_EXIT_INSTR_OFFSETS
	.align		4
.L_667:
        /*0088*/ 	.byte	0x04, 0x1c
        /*008a*/ 	.short	(.L_669 - .L_668)


	//   ....[0]....
.L_668:
        /*008c*/ 	.word	0x000007f0


	//   ....[1]....
        /*0090*/ 	.word	0x00000830


	//----- nvinfo : EIATTR_MAX_THREADS
	.align		4
.L_669:
        /*0094*/ 	.byte	0x04, 0x05
        /*0096*/ 	.short	(.L_671 - .L_670)
.L_670:
        /*0098*/ 	.word	0x00000040
        /*009c*/ 	.word	0x00000001
        /*00a0*/ 	.word	0x00000001
.L_671:


//--------------------- .nv.info.tvmgen_default_fused_reshape_add_kernel --------------------------
	.section	.nv.info.tvmgen_default_fused_reshape_add_kernel,"",@"SHT_CUDA_INFO"
	.sectionflags	@""
	.align	4


	//----- nvinfo : EIATTR_CUDA_API_VERSION
	.align		4
        /*0000*/ 	.byte	0x04, 0x37
        /*0002*/ 	.short	(.L_673 - .L_672)
.L_672:
        /*0004*/ 	.word	0x0000007e


	//----- nvinfo : EIATTR_SW2861232_WAR
	.align		4
.L_673:
        /*0008*/ 	.byte	0x01, 0x35
	.zero		2


	//----- nvinfo : EIATTR_PARAM_CBANK
	.align		4
        /*000c*/ 	.byte	0x04, 0x0a
        /*000e*/ 	.short	(.L_675 - .L_674)
	.align		4
.L_674:
        /*0010*/ 	.word	index@(.nv.constant0.tvmgen_default_fused_reshape_add_kernel)
        /*0014*/ 	.short	0x0160
        /*0016*/ 	.short	0x0018


	//----- nvinfo : EIATTR_CBANK_PARAM_SIZE
	.align		4
.L_675:
        /*0018*/ 	.byte	0x03, 0x19
        /*001a*/ 	.short	0x0018


	//----- nvinfo : EIATTR_KPARAM_INFO
	.align		4
        /*001c*/ 	.byte	0x04, 0x17
        /*001e*/ 	.short	(.L_677 - .L_676)
.L_676:
        /*0020*/ 	.word	0x00000000
        /*0024*/ 	.short	0x0002
        /*0026*/ 	.short	0x0010
        /*0028*/ 	.byte	0x00, 0xf0, 0x21, 0x00


	//----- nvinfo : EIATTR_KPARAM_INFO
	.align		4
.L_677:
        /*002c*/ 	.byte	0x04, 0x17
        /*002e*/ 	.short	(.L_679 - .L_678)
.L_678:
        /*0030*/ 	.word	0x00000000
        /*0034*/ 	.short	0x0001
        /*0036*/ 	.short	0x0008
        /*0038*/ 	.byte	0x00, 0xf0, 0x21, 0x00


	//----- nvinfo : EIATTR_KPARAM_INFO
	.align		4
.L_679:
        /*003c*/ 	.byte	0x04, 0x17
        /*003e*/ 	.short	(.L_681 - .L_680)
.L_680:
        /*0040*/ 	.word	0x00000000
        /*0044*/ 	.short	0x0000
        /*0046*/ 	.short	0x0000
        /*0048*/ 	.byte	0x00, 0xf0, 0x21, 0x00


	//----- nvinfo : EIATTR_MAXREG_COUNT
	.align		4
.L_681:
        /*004c*/ 	.byte	0x03, 0x1b
        /*004e*/ 	.short	0x0040


	//----- nvinfo : EIATTR_EXIT_INSTR_OFFSETS
	.align		4
        /*0050*/ 	.byte	0x04, 0x1c
        /*0052*/ 	.short	(.L_683 - .L_682)


	//   ....[0]....
.L_682:
        /*0054*/ 	.word	0x000000d0


	//----- nvinfo : EIATTR_MAX_THREADS
	.align		4
.L_683:
        /*0058*/ 	.byte	0x04, 0x05
        /*005a*/ 	.short	(.L_685 - .L_684)
.L_684:
        /*005c*/ 	.word	0x00000400
        /*0060*/ 	.word	0x00000001
        /*0064*/ 	.word	0x00000001
.L_685:


//--------------------- .nv.info.tvmgen_default_fused_reshape_transpose_kernel --------------------------
	.section	.nv.info.tvmgen_default_fused_reshape_transpose_kernel,"",@"SHT_CUDA_INFO"
	.sectionflags	@""
	.align	4


	//----- nvinfo : EIATTR_CUDA_API_VERSION
	.align		4
        /*0000*/ 	.byte	0x04, 0x37
        /*0002*/ 	.short	(.L_687 - .L_686)
.L_686:
        /*0004*/ 	.word	0x0000007e


	//----- nvinfo : EIATTR_SW2861232_WAR
	.align		4
.L_687:
        /*0008*/ 	.byte	0x01, 0x35
	.zero		2


	//----- nvinfo : EIATTR_PARAM_CBANK
	.align		4
        /*000c*/ 	.byte	0x04, 0x0a
        /*000e*/ 	.short	(.L_689 - .L_688)
	.align		4
.L_688:
        /*0010*/ 	.word	index@(.nv.constant0.tvmgen_default_fused_reshape_transpose_kernel)
        /*0014*/ 	.short	0x0160
        /*0016*/ 	.short	0x0010


	//----- nvinfo : EIATTR_CBANK_PARAM_SIZE
	.align		4
.L_689:
        /*0018*/ 	.byte	0x03, 0x19
        /*001a*/ 	.short	0x0010


	//----- nvinfo : EIATTR_KPARAM_INFO
	.align		4
        /*001c*/ 	.byte	0x04, 0x17
        /*001e*/ 	.short	(.L_691 - .L_690)
.L_690:
        /*0020*/ 	.word	0x00000000
        /*0024*/ 	.short	0x0001
        /*0026*/ 	.short	0x0008
        /*0028*/ 	.byte	0x00, 0xf0, 0x21, 0x00


	//----- nvinfo : EIATTR_KPARAM_INFO
	.align		4
.L_691:
        /*002c*/ 	.byte	0x04, 0x17
        /*002e*/ 	.short	(.L_693 - .L_692)
.L_692:
        /*0030*/ 	.word	0x00000000
        /*0034*/ 	.short	0x0000
        /*0036*/ 	.short	0x0000
        /*0038*/ 	.byte	0x00, 0xf0, 0x21, 0x00


	//----- nvinfo : EIATTR_MAXREG_COUNT
	.align		4
.L_693:
        /*003c*/ 	.byte	0x03, 0x1b
        /*003e*/ 	.short	0x0040


	//----- nvinfo : EIATTR_EXIT_INSTR_OFFSETS
	.align		4
        /*0040*/ 	.byte	0x04, 0x1c
        /*0042*/ 	.short	(.L_695 - .L_694)


	//   ....[0]....
.L_694:
        /*0044*/ 	.word	0x000000a0


	//----- nvinfo : EIATTR_MAX_THREADS
	.align		4
.L_695:
        /*0048*/ 	.byte	0x04, 0x05
        /*004a*/ 	.short	(.L_697 - .L_696)
.L_696:
        /*004c*/ 	.word	0x00000400
        /*0050*/ 	.word	0x00000001
        /*0054*/ 	.word	0x00000001
.L_697:


//--------------------- .nv.info.tvmgen_default_fused_sqrt_multiply_add_divide_multiply_reshape_kernel --------------------------
	.section	.nv.info.tvmgen_default_fused_sqrt_multiply_add_divide_multiply_reshape_kernel,"",@"SHT_CUDA_INFO"
	.sectionflags	@""
	.align	4


	//----- nvinfo : EIATTR_CUDA_API_VERSION
	.align		4
        /*0000*/ 	.byte	0x04, 0x37
        /*0002*/ 	.short	(.L_699 - .L_698)
.L_698:
        /*0004*/ 	.word	0x0000007e


	//----- nvinfo : EIATTR_SW2861232_WAR
	.align		4
.L_699:
        /*0008*/ 	.byte	0x01, 0x35
	.zero		2


	//----- nvinfo : EIATTR_PARAM_CBANK
	.align		4
        /*000c*/ 	.byte	0x04, 0x0a
        /*000e*/ 	.short	(.L_701 - .L_700)
	.align		4
.L_700:
        /*0010*/ 	.word	index@(.nv.constant0.tvmgen_default_fused_sqrt_multiply_add_divide_multiply_reshape_kernel)
        /*0014*/ 	.short	0x0160
        /*0016*/ 	.short	0x0020


	//----- nvinfo : EIATTR_CBANK_PARAM_SIZE
	.align		4
.L_701:
        /*0018*/ 	.byte	0x03, 0x19
        /*001a*/ 	.short	0x0020


	//----- nvinfo : EIATTR_KPARAM_INFO
	.align		4
        /*001c*/ 	.byte	0x04, 0x17
        /*001e*/ 	.short	(.L_703 - .L_702)
.L_702:
        /*0020*/ 	.word	0x00000000
        /*0024*/ 	.short	0x0003
        /*0026*/ 	.short	0x0018
        /*0028*/ 	.byte	0x00, 0xf0, 0x21, 0x00


	//----- nvinfo : EIATTR_KPARAM_INFO
	.align		4
.L_703:
        /*002c*/ 	.byte	0x04, 0x17
        /*002e*/ 	.short	(.L_705 - .L_704)
.L_704:
        /*0030*/ 	.word	0x00000000
        /*0034*/ 	.short	0x0002
        /*0036*/ 	.short	0x0010
        /*0038*/ 	.byte	0x00, 0xf0, 0x21, 0x00


	//----- nvinfo : EIATTR_KPARAM_INFO
	.align		4
.L_705:
        /*003c*/ 	.byte	0x04, 0x17
        /*003e*/ 	.short	(.L_707 - .L_706)
.L_706:
        /*0040*/ 	.word	0x00000000
        /*0044*/ 	.short	0x0001
        /*0046*/ 	.short	0x0008
        /*0048*/ 	.byte	0x00, 0xf0, 0x21, 0x00


	//----- nvinfo : EIATTR_KPARAM_INFO
	.align		4
.L_707:
        /*004c*/ 	.byte	0x04, 0x17
        /*004e*/ 	.short	(.L_709 - .L_708)
.L_708:
        /*0050*/ 	.word	0x00000000
        /*0054*/ 	.short	0x0000
        /*0056*/ 	.short	0x0000
        /*0058*/ 	.byte	0x00, 0xf0, 0x21, 0x00


	//----- nvinfo : EIATTR_MAXREG_COUNT
	.align		4
.L_709:
        /*005c*/ 	.byte	0x03, 0x1b
        /*005e*/ 	.short	0x0040


	//----- nvinfo : EIATTR_EXIT_INSTR_OFFSETS
	.align		4
        /*0060*/ 	.byte	0x04, 0x1c
        /*0062*/ 	.short	(.L_711 - .L_710)


	//   ....[0]....
.L_710:
        /*0064*/ 	.word	0x000002c0


	//----- nvinfo : EIATTR_MAX_THREADS
	.align		4
.L_711:
        /*0068*/ 	.byte	0x04, 0x05
        /*006a*/ 	.short	(.L_713 - .L_712)
.L_712:
        /*006c*/ 	.word	0x00000400
        /*0070*/ 	.word	0x00000001
        /*0074*/ 	.word	0x00000001


	//----- nvinfo : EIATTR_CRS_STACK_SIZE
	.align		4
.L_713:
        /*0078*/ 	.byte	0x04, 0x1e
        /*007a*/ 	.short	(.L_715 - .L_714)
.L_714:
        /*007c*/ 	.word	0x00000000
.L_715:


//--------------------- .nv.callgraph             --------------------------
	.section	.nv.callgraph,"",@"SHT_CUDA_CALLGRAPH"
	.align	4
	.sectionentsize	8
	.align		4
        /*0000*/ 	.word	0x00000000
	.align		4
        /*0004*/ 	.word	0xffffffff
	.align		4
        /*0008*/ 	.word	0x00000000
	.align		4
        /*000c*/ 	.word	0xfffffffe
	.align		4
        /*0010*/ 	.word	0x00000000
	.align		4
        /*0014*/ 	.word	0xfffffffd
	.align		4
        /*0018*/ 	.word	0x00000000
	.align		4
        /*001c*/ 	.word	0xfffffffc


//--------------------- .nv.rel.action            --------------------------
	.section	.nv.rel.action,"",@"SHT_CUDA_RELOCINFO"
	.align	8
	.sectionentsize	8
        /*0000*/ 	.byte	0x73, 0x00, 0x00, 0x00, 0x00, 0x00, 0x00, 0x00, 0x00, 0x00, 0x00, 0x11, 0x25, 0x00, 0x05, 0x36


//--------------------- .nv.constant0.tvmgen_default_fused_less_add_where_take_kernel --------------------------
	.section	.nv.constant0.tvmgen_default_fused_less_add_where_take_kernel,"a",@progbits
	.sectionflags	@""
	.align	4
.nv.constant0.tvmgen_default_fused_less_add_where_take_kernel:
	.zero		376


//--------------------- .nv.constant0.tvmgen_default_fused_nn_dense_3_kernel --------------------------
	.section	.nv.constant0.tvmgen_default_fused_nn_dense_3_kernel,"a",@progbits
	.sectionflags	@""
	.align	4
.nv.constant0.tvmgen_default_fused_nn_dense_3_kernel:
	.zero		376


//--------------------- .nv.constant0.tvmgen_default_fused_nn_softmax_kernel_2 --------------------------
	.section	.nv.constant0.tvmgen_default_fused_nn_softmax_kernel_2,"a",@progbits
	.sectionflags	@""
	.align	4
.nv.constant0.tvmgen_default_fused_nn_softmax_kernel_2:
	.zero		368


//--------------------- .nv.constant0.tvmgen_default_fused_take_kernel --------------------------
	.section	.nv.constant0.tvmgen_default_fused_take_kernel,"a",@progbits
	.sectionflags	@""
	.align	4
.nv.constant0.tvmgen_default_fused_take_kernel:
	.zero		376


//--------------------- .nv.constant0.tvmgen_default_fused_nn_softmax_kernel_1 --------------------------
	.section	.nv.constant0.tvmgen_default_fused_nn_softmax_kernel_1,"a",@progbits
	.sectionflags	@""
	.align	4
.nv.constant0.tvmgen_default_fused_nn_softmax_kernel_1:
	.zero		376


//--------------------- .nv.constant0.tvmgen_default_fused_multiply_sum_kernel --------------------------
	.section	.nv.constant0.tvmgen_default_fused_multiply_sum_kernel,"a",@progbits
	.sectionflags	@""
	.align	4
.nv.constant0.tvmgen_default_fused_multiply_sum_kernel:
	.zero		368


//--------------------- .nv.constant0.tvmgen_default_fused_reshape_transpose_expand_dims_tile_reshape_strided_slice_reshape_kernel --------------------------
	.section	.nv.constant0.tvmgen_default_fused_reshape_transpose_expand_dims_tile_reshape_strided_slice_reshape_kernel,"a",@progbits
	.sectionflags	@""
	.align	4
.nv.constant0.tvmgen_default_fused_reshape_transpose_expand_dims_tile_reshape_strided_slice_reshape_kernel:
	.zero		368


//--------------------- .nv.constant0.tvmgen_default_fused_scatter_nd_kernel_1 --------------------------
	.section	.nv.constant0.tvmgen_default_fused_scatter_nd_kernel_1,"a",@progbits
	.sectionflags	@""
	.align	4
.nv.constant0.tvmgen_default_fused_scatter_nd_kernel_1:
	.zero		376


//--------------------- .nv.constant0.tvmgen_default_fused_add_kernel --------------------------
	.section	.nv.constant0.tvmgen_default_fused_add_kernel,"a",@progbits
	.sectionflags	@""
	.align	4
.nv.constant0.tvmgen_default_fused_add_kernel:
	.zero		368


//--------------------- .nv.constant0.tvmgen_default_fused_nn_batch_matmul_kernel --------------------------
	.section	.nv.constant0.tvmgen_default_fused_nn_batch_matmul_kernel,"a",@progbits
	.sectionflags	@""
	.align	4
.nv.constant0.tvmgen_default_fused_nn_batch_matmul_kernel:
	.zero		376


//--------------------- .nv.constant0.tvmgen_default_fused_scatter_nd_kernel --------------------------
	.section	.nv.constant0.tvmgen_default_fused_scatter_nd_kernel,"a",@progbits
	.sectionflags	@""
	.align	4
.nv.constant0.tvmgen_default_fused_scatter_nd_kernel:
	.zero		368


//--------------------- .nv.constant0.tvmgen_default_fused_nn_dense_1_kernel --------------------------
	.section	.nv.constant0.tvmgen_default_fused_nn_dense_1_kernel,"a",@progbits
	.sectionflags	@""
	.align	4
.nv.constant0.tvmgen_default_fused_nn_dense_1_kernel:
	.zero		376


//--------------------- .nv.constant0.tvmgen_default_fused_less_add_where_kernel --------------------------
	.section	.nv.constant0.tvmgen_default_fused_less_add_where_kernel,"a",@progbits
	.sectionflags	@""
	.align	4
.nv.constant0.tvmgen_default_fused_less_add_where_kernel:
	.zero		368


//--------------------- .nv.constant0.tvmgen_default_fused_reshape_sigmoid_multiply_reshape_multiply_reshape_kernel --------------------------
	.section	.nv.constant0.tvmgen_default_fused_reshape_sigmoid_multiply_reshape_multiply_reshape_kernel,"a",@progbits
	.sectionflags	@""
	.align	4
.nv.constant0.tvmgen_default_fused_reshape_sigmoid_multiply_reshape_multiply_reshape_kernel:
	.zero		376


//--------------------- .nv.constant0.tvmgen_default_fused_multiply_strided_slice_negative_strided_slice_concatenate_multiply_add_exp_c89bec4d53200e45__kernel --------------------------
	.section	.nv.constant0.tvmgen_default_fused_multiply_strided_slice_negative_strided_slice_concatenate_multiply_add_exp_c89bec4d53200e45__kernel,"a",@progbits
	.sectionflags	@""
	.align	4
.nv.constant0.tvmgen_default_fused_multiply_strided_slice_negative_strided_slice_concatenate_multiply_add_exp_c89bec4d53200e45__kernel:
	.zero		384


//--------------------- .nv.constant0.tvmgen_default_fused_transpose_reshape_transpose_kernel --------------------------
	.section	.nv.constant0.tvmgen_default_fused_transpose_reshape_transpose_kernel,"a",@progbits
	.sectionflags	@""
	.align	4
.nv.constant0.tvmgen_default_fused_transpose_reshape_transpose_kernel:
	.zero		368


//--------------------- .nv.constant0.tvmgen_default_fused_multiply_strided_slice_negative_strided_slice_concatenate_multiply_add_res_1bda687858ca57c0__kernel --------------------------
	.section	.nv.constant0.tvmgen_default_fused_multiply_strided_slice_negative_strided_slice_concatenate_multiply_add_res_1bda687858ca57c0__kernel,"a",@progbits
	.sectionflags	@""
	.align	4
.nv.constant0.tvmgen_default_fused_multiply_strided_slice_negative_strided_slice_concatenate_multiply_add_res_1bda687858ca57c0__kernel:
	.zero		384


//--------------------- .nv.constant0.tvmgen_default_fused_nn_batch_matmul_1_kernel --------------------------
	.section	.nv.constant0.tvmgen_default_fused_nn_batch_matmul_1_kernel,"a",@progbits
	.sectionflags	@""
	.align	4
.nv.constant0.tvmgen_default_fused_nn_batch_matmul_1_kernel:
	.zero		376


//--------------------- .nv.constant0.tvmgen_default_fused_reshape_1_kernel --------------------------
	.section	.nv.constant0.tvmgen_default_fused_reshape_1_kernel,"a",@progbits
	.sectionflags	@""
	.align	4
.nv.constant0.tvmgen_default_fused_reshape_1_kernel:
	.zero		368


//--------------------- .nv.constant0.tvmgen_default_fused_nn_dense_2_kernel --------------------------
	.section	.nv.constant0.tvmgen_default_fused_nn_dense_2_kernel,"a",@progbits
	.sectionflags	@""
	.align	4
.nv.constant0.tvmgen_default_fused_nn_dense_2_kernel:
	.zero		376


//--------------------- .nv.constant0.tvmgen_default_fused_nn_softmax_kernel_3 --------------------------
	.section	.nv.constant0.tvmgen_default_fused_nn_softmax_kernel_3,"a",@progbits
	.sectionflags	@""
	.align	4
.nv.constant0.tvmgen_default_fused_nn_softmax_kernel_3:
	.zero		376


//--------------------- .nv.constant0.tvmgen_default_fused_reshape_kernel --------------------------
	.section	.nv.constant0.tvmgen_default_fused_reshape_kernel,"a",@progbits
	.sectionflags	@""
	.align	4
.nv.constant0.tvmgen_default_fused_reshape_kernel:
	.zero		368


//--------------------- .nv.constant0.tvmgen_default_fused_nn_softmax_kernel --------------------------
	.section	.nv.constant0.tvmgen_default_fused_nn_softmax_kernel,"a",@progbits
	.sectionflags	@""
	.align	4
.nv.constant0.tvmgen_default_fused_nn_softmax_kernel:
	.zero		368


//--------------------- .nv.constant0.tvmgen_default_fused_reshape_transpose_2_kernel --------------------------
	.section	.nv.constant0.tvmgen_default_fused_reshape_transpose_2_kernel,"a",@progbits
	.sectionflags	@""
	.align	4
.nv.constant0.tvmgen_default_fused_reshape_transpose_2_kernel:
	.zero		368


//--------------------- .nv.constant0.tvmgen_default_fused_nn_dense_kernel --------------------------
	.section	.nv.constant0.tvmgen_default_fused_nn_dense_kernel,"a",@progbits
	.sectionflags	@""
	.align	4
.nv.constant0.tvmgen_default_fused_nn_dense_kernel:
	.zero		376


//--------------------- .nv.constant0.tvmgen_default_fused_take_expand_dims_expand_dims_kernel --------------------------
	.section	.nv.constant0.tvmgen_default_fused_take_expand_dims_expand_dims_kernel,"a",@progbits
	.sectionflags	@""
	.align	4
.nv.constant0.tvmgen_default_fused_take_expand_dims_expand_dims_kernel:
	.zero		376


//--------------------- .nv.constant0.tvmgen_default_fused_reshape_transpose_1_kernel --------------------------
	.section	.nv.constant0.tvmgen_default_fused_reshape_transpose_1_kernel,"a",@progbits
	.sectionflags	@""
	.align	4
.nv.constant0.tvmgen_default_fused_reshape_transpose_1_kernel:
	.zero		368


//--------------------- .nv.constant0.tvmgen_default_fused_reshape_transpose_reshape_kernel --------------------------
	.section	.nv.constant0.tvmgen_default_fused_reshape_transpose_reshape_kernel,"a",@progbits
	.sectionflags	@""
	.align	4
.nv.constant0.tvmgen_default_fused_reshape_transpose_reshape_kernel:
	.zero		368


//--------------------- .nv.constant0.tvmgen_default_fused_reshape_broadcast_to_expand_dims_kernel --------------------------
	.section	.nv.constant0.tvmgen_default_fused_reshape_broadcast_to_expand_dims_kernel,"a",@progbits
	.sectionflags	@""
	.align	4
.nv.constant0.tvmgen_default_fused_reshape_broadcast_to_expand_dims_kernel:
	.zero		368


//--------------------- .nv.constant0.tvmgen_default_fused_greater_equal_reshape_where_divide_kernel --------------------------
	.section	.nv.constant0.tvmgen_default_fused_greater_equal_reshape_where_divide_kernel,"a",@progbits
	.sectionflags	@""
	.align	4
.nv.constant0.tvmgen_default_fused_greater_equal_reshape_where_divide_kernel:
	.zero		392


//--------------------- .nv.constant0.tvmgen_default_fused_concatenate_transpose_kernel --------------------------
	.section	.nv.constant0.tvmgen_default_fused_concatenate_transpose_kernel,"a",@progbits
	.sectionflags	@""
	.align	4
.nv.constant0.tvmgen_default_fused_concatenate_transpose_kernel:
	.zero		392


//--------------------- .nv.constant0.tvmgen_default_fused_nn_dense_4_kernel --------------------------
	.section	.nv.constant0.tvmgen_default_fused_nn_dense_4_kernel,"a",@progbits
	.sectionflags	@""
	.align	4
.nv.constant0.tvmgen_default_fused_nn_dense_4_kernel:
	.zero		376


//--------------------- .nv.constant0.tvmgen_default_fused_reshape_add_kernel --------------------------
	.section	.nv.constant0.tvmgen_default_fused_reshape_add_kernel,"a",@progbits
	.sectionflags	@""
	.align	4
.nv.constant0.tvmgen_default_fused_reshape_add_kernel:
	.zero		376


//--------------------- .nv.constant0.tvmgen_default_fused_reshape_transpose_kernel --------------------------
	.section	.nv.constant0.tvmgen_default_fused_reshape_transpose_kernel,"a",@progbits
	.sectionflags	@""
	.align	4
.nv.constant0.tvmgen_default_fused_reshape_transpose_kernel:
	.zero		368


//--------------------- .nv.constant0.tvmgen_default_fused_sqrt_multiply_add_divide_multiply_reshape_kernel --------------------------
	.section	.nv.constant0.tvmgen_default_fused_sqrt_multiply_add_divide_multiply_reshape_kernel,"a",@progbits
	.sectionflags	@""
	.align	4
.nv.constant0.tvmgen_default_fused_sqrt_multiply_add_divide_multiply_reshape_kernel:
	.zero		384


//--------------------- .text.tvmgen_default_fused_less_add_where_take_kernel --------------------------
	.section	.text.tvmgen_default_fused_less_add_where_take_kernel,"ax",@progbits
	.sectioninfo	@"SHI_REGISTERS=12"
	.align	128
        .global         tvmgen_default_fused_less_add_where_take_kernel
        .type           tvmgen_default_fused_less_add_where_take_kernel,@function
        .size           tvmgen_default_fused_less_add_where_take_kernel,(.L_x_150 - tvmgen_default_fused_less_add_where_take_kernel)
        .other          tvmgen_default_fused_less_add_where_take_kernel,@"STO_CUDA_ENTRY STV_DEFAULT"
tvmgen_default_fused_less_add_where_take_kernel:
.text.tvmgen_default_fused_less_add_where_take_kernel:
[----:B------:R-:W-:Y:S02]  /*0000*/  IMAD.MOV.U32 R1, RZ, RZ, c[0x0][0x28] ;  /* 0x00000a00ff017624 */ /* 0x000fe400078e00ff */
[----:B------:R-:W-:Y:S01]  /*0010*/  IMAD.MOV.U32 R2, RZ, RZ, c[0x0][0x168] ;  /* 0x00005a00ff027624 */ /* 0x000fe200078e00ff */
[----:B------:R-:W-:Y:S01]  /*0020*/  ULDC.64 UR4, c[0x0][0x118] ;  /* 0x0000460000047ab9 */ /* 0x000fe20000000a00 */
[----:B------:R-:W-:-:S06]  /*0030*/  IMAD.MOV.U32 R3, RZ, RZ, c[0x0][0x16c] ;  /* 0x00005b00ff037624 */ /* 0x000fcc00078e00ff */
[----:B------:R-:W2:Y:S04]  /*0040*/  LDG.E.64.CONSTANT R2, [R2.64] ;  /* 0x0000000402027981 */ /* 0x000ea8000c1e9b00 */
[----:B------:R-:W0:Y:S04]  /*0050*/  S2R R4, SR_TID.X ;  /* 0x0000000000047919 */ /* 0x000e280000002100 */
[----:B------:R-:W1:Y:S01]  /*0060*/  S2R R9, SR_CTAID.X ;  /* 0x0000000000097919 */ /* 0x000e620000002500 */
[----:B--2---:R-:W-:Y:S02]  /*0070*/  IADD3 R5, P1, R2, 0x1f500, RZ ;  /* 0x0001f50002057810 */ /* 0x004fe40007f3e0ff */
[----:B------:R-:W-:-:S03]  /*0080*/  ISETP.GE.AND P0, PT, R3, RZ, PT ;  /* 0x000000ff0300720c */ /* 0x000fc60003f06270 */
[----:B------:R-:W-:Y:S01]  /*0090*/  IMAD.X R7, RZ, RZ, R3, P1 ;  /* 0x000000ffff077224 */ /* 0x000fe200008e0603 */
[----:B------:R-:W-:Y:S02]  /*00a0*/  SEL R0, R5, R2, !P0 ;  /* 0x0000000205007207 */ /* 0x000fe40004000000 */
[--C-:B0-----:R-:W-:Y:S02]  /*00b0*/  SHF.R.S32.HI R5, RZ, 0x1f, R4.reuse ;  /* 0x0000001fff057819 */ /* 0x101fe40000011404 */
[----:B------:R-:W-:Y:S02]  /*00c0*/  SEL R6, R7, R3, !P0 ;  /* 0x0000000307067207 */ /* 0x000fe40004000000 */
[----:B------:R-:W-:Y:S01]  /*00d0*/  ISETP.GT.U32.AND P0, PT, R0, RZ, PT ;  /* 0x000000ff0000720c */ /* 0x000fe20003f04070 */
[----:B-1----:R-:W-:-:S03]  /*00e0*/  IMAD.WIDE R2, R9, 0x400, R4 ;  /* 0x0000040009027825 */ /* 0x002fc600078e0204 */
[----:B------:R-:W-:-:S04]  /*00f0*/  ISETP.GT.AND.EX P0, PT, R6, RZ, PT, P0 ;  /* 0x000000ff0600720c */ /* 0x000fc80003f04300 */
[----:B------:R-:W-:Y:S02]  /*0100*/  SEL R0, R0, RZ, P0 ;  /* 0x000000ff00007207 */ /* 0x000fe40000000000 */
[----:B------:R-:W-:Y:S02]  /*0110*/  SEL R6, R6, RZ, P0 ;  /* 0x000000ff06067207 */ /* 0x000fe40000000000 */
[----:B------:R-:W-:-:S04]  /*0120*/  ISETP.LT.U32.AND P0, PT, R0, 0x1f4ff, PT ;  /* 0x0001f4ff0000780c */ /* 0x000fc80003f01070 */
[----:B------:R-:W-:-:S04]  /*0130*/  ISETP.LT.AND.EX P0, PT, R6, RZ, PT, P0 ;  /* 0x000000ff0600720c */ /* 0x000fc80003f01300 */
[----:B------:R-:W-:Y:S02]  /*0140*/  SEL R5, R0, 0x1f4ff, P0 ;  /* 0x0001f4ff00057807 */ /* 0x000fe40000000000 */
[----:B------:R-:W-:Y:S02]  /*0150*/  SEL R6, R6, RZ, P0 ;  /* 0x000000ff06067207 */ /* 0x000fe40000000000 */
[----:B------:R-:W-:-:S04]  /*0160*/  LEA R0, P0, R5, R2, 0xb ;  /* 0x0000000205007211 */ /* 0x000fc800078058ff */
[----:B------:R-:W-:Y:S02]  /*0170*/  LEA.HI.X R3, R5, R3, R6, 0xb, P0 ;  /* 0x0000000305037211 */ /* 0x000fe400000f5c06 */
[----:B------:R-:W-:-:S04]  /*0180*/  LEA R6, P0, R0, c[0x0][0x170], 0x2 ;  /* 0x00005c0000067a11 */ /* 0x000fc800078010ff */
[----:B------:R-:W-:-:S06]  /*0190*/  LEA.HI.X R7, R0, c[0x0][0x174], R3, 0x2, P0 ;  /* 0x00005d0000077a11 */ /* 0x000fcc00000f1403 */
[----:B------:R-:W2:Y:S01]  /*01a0*/  LDG.E.CONSTANT R7, [R6.64] ;  /* 0x0000000406077981 */ /* 0x000ea2000c1e9900 */
[----:B------:R-:W-:Y:S02]  /*01b0*/  IMAD.MOV.U32 R3, RZ, RZ, 0x4 ;  /* 0x00000004ff037424 */ /* 0x000fe400078e00ff */
[----:B------:R-:W-:-:S04]  /*01c0*/  IMAD R2, R9, 0x400, R4 ;  /* 0x0000040009027824 */ /* 0x000fc800078e0204 */
[----:B------:R-:W-:-:S05]  /*01d0*/  IMAD.WIDE R2, R2, R3, c[0x0][0x160] ;  /* 0x0000580002027625 */ /* 0x000fca00078e0203 */
[----:B--2---:R-:W-:Y:S01]  /*01e0*/  STG.E [R2.64], R7 ;  /* 0x0000000702007986 */ /* 0x004fe2000c101904 */
[----:B------:R-:W-:Y:S05]  /*01f0*/  EXIT ;  /* 0x000000000000794d */ /* 0x000fea0003800000 */
.L_x_0:
[----:B------:R-:W-:-:S00]  /*0200*/  BRA `(.L_x_0) ;  /* 0xfffffff000007947 */ /* 0x000fc0000383ffff */
[----:B------:R-:W-:-:S00]  /*0210*/  NOP ;  /* 0x0000000000007918 */ /* 0x000fc00000000000 */
        /* <DEDUP_REMOVED lines=14> */
.L_x_150:


//--------------------- .text.tvmgen_default_fused_nn_dense_3_kernel --------------------------
	.section	.text.tvmgen_default_fused_nn_dense_3_kernel,"ax",@progbits
	.sectionflags	@"SHF_BARRIERS=1"
	.sectioninfo	@"SHI_REGISTERS=44"
	.align	128
        .global         tvmgen_default_fused_nn_dense_3_kernel
        .type           tvmgen_default_fused_nn_dense_3_kernel,@function
        .size           tvmgen_default_fused_nn_dense_3_kernel,(.L_x_151 - tvmgen_default_fused_nn_dense_3_kernel)
        .other          tvmgen_default_fused_nn_dense_3_kernel,@"STO_CUDA_ENTRY STV_DEFAULT"
tvmgen_default_fused_nn_dense_3_kernel:
.text.tvmgen_default_fused_nn_dense_3_kernel:
[----:B------:R-:W-:Y:S02]  /*0000*/  MOV R1, c[0x0][0x28] ;  /* 0x00000a0000017a02 */ /* 0x000fe40000000f00 */
[----:B------:R-:W0:Y:S01]  /*0010*/  S2R R0, SR_CTAID.X ;  /* 0x0000000000007919 */ /* 0x000e220000002500 */
[----:B------:R-:W-:Y:S01]  /*0020*/  MOV R6, RZ ;  /* 0x000000ff00067202 */ /* 0x000fe20000000f00 */
[----:B------:R-:W-:Y:S01]  /*0030*/  ULDC.64 UR4, c[0x0][0x118] ;  /* 0x0000460000047ab9 */ /* 0x000fe20000000a00 */
[----:B------:R-:W-:Y:S01]  /*0040*/  MOV R40, RZ ;  /* 0x000000ff00287202 */ /* 0x000fe20000000f00 */
[----:B------:R-:W0:Y:S01]  /*0050*/  S2R R7, SR_TID.X ;  /* 0x0000000000077919 */ /* 0x000e220000002100 */
[----:B------:R-:W-:Y:S02]  /*0060*/  ULDC.64 UR8, c[0x0][0x170] ;  /* 0x00005c0000087ab9 */ /* 0x000fe40000000a00 */
[----:B------:R-:W-:Y:S01]  /*0070*/  ULDC.64 UR6, c[0x0][0x168] ;  /* 0x00005a0000067ab9 */ /* 0x000fe20000000a00 */
[----:B0-----:R-:W-:Y:S02]  /*0080*/  LEA R9, R0, R7, 0xd ;  /* 0x0000000700097211 */ /* 0x001fe400078e68ff */
.L_x_1:
[----:B------:R-:W-:Y:S02]  /*0090*/  MOV R2, UR6 ;  /* 0x0000000600027c02 */ /* 0x000fe40008000f00 */
[----:B------:R-:W-:-:S02]  /*00a0*/  MOV R3, UR7 ;  /* 0x0000000700037c02 */ /* 0x000fc40008000f00 */
[----:B------:R-:W-:Y:S02]  /*00b0*/  MOV R4, UR8 ;  /* 0x0000000800047c02 */ /* 0x000fe40008000f00 */
[----:B------:R-:W-:Y:S01]  /*00c0*/  MOV R5, UR9 ;  /* 0x0000000900057c02 */ /* 0x000fe20008000f00 */
[----:B------:R-:W-:-:S04]  /*00d0*/  IMAD.WIDE R2, R7, 0x4, R2 ;  /* 0x0000000407027825 */ /* 0x000fc800078e0202 */
[----:B------:R-:W-:Y:S01]  /*00e0*/  IMAD.WIDE R4, R9, 0x4, R4 ;  /* 0x0000000409047825 */ /* 0x000fe200078e0204 */
[----:B------:R-:W2:Y:S04]  /*00f0*/  LDG.E.CONSTANT R8, [R2.64] ;  /* 0x0000000402087981 */ /* 0x000ea8000c1e9900 */
[----:B------:R-:W2:Y:S04]  /*0100*/  LDG.E.CONSTANT R11, [R4.64] ;  /* 0x00000004040b7981 */ /* 0x000ea8000c1e9900 */
[----:B------:R-:W3:Y:S04]  /*0110*/  LDG.E.CONSTANT R13, [R4.64+0x100] ;  /* 0x00010004040d7981 */ /* 0x000ee8000c1e9900 */
[----:B------:R-:W3:Y:S04]  /*0120*/  LDG.E.CONSTANT R10, [R2.64+0x100] ;  /* 0x00010004020a7981 */ /* 0x000ee8000c1e9900 */
[----:B------:R-:W4:Y:S04]  /*0130*/  LDG.E.CONSTANT R15, [R4.64+0x200] ;  /* 0x00020004040f7981 */ /* 0x000f28000c1e9900 */
[----:B------:R-:W4:Y:S04]  /*0140*/  LDG.E.CONSTANT R12, [R2.64+0x200] ;  /* 0x00020004020c7981 */ /* 0x000f28000c1e9900 */
[----:B------:R-:W5:Y:S04]  /*0150*/  LDG.E.CONSTANT R17, [R4.64+0x300] ;  /* 0x0003000404117981 */ /* 0x000f68000c1e9900 */
        /* <DEDUP_REMOVED lines=24> */
[----:B------:R-:W5:Y:S01]  /*02e0*/  LDG.E.CONSTANT R38, [R2.64+0xf00] ;  /* 0x000f000402267981 */ /* 0x000f62000c1e9900 */
[----:B------:R-:W-:Y:S01]  /*02f0*/  IADD3 R40, R40, 0x10, RZ ;  /* 0x0000001028287810 */ /* 0x000fe20007ffe0ff */
[----:B------:R-:W-:-:S02]  /*0300*/  UIADD3 UR6, UP0, UR6, 0x1000, URZ ;  /* 0x0000100006067890 */ /* 0x000fc4000ff1e03f */
[----:B------:R-:W-:Y:S01]  /*0310*/  UIADD3 UR8, UP1, UR8, 0x1000, URZ ;  /* 0x0000100008087890 */ /* 0x000fe2000ff3e03f */
[----:B------:R-:W-:Y:S01]  /*0320*/  ISETP.NE.AND P0, PT, R40, 0x80, PT ;  /* 0x000000802800780c */ /* 0x000fe20003f05270 */
[----:B------:R-:W-:Y:S02]  /*0330*/  UIADD3.X UR7, URZ, UR7, URZ, UP0, !UPT ;  /* 0x000000073f077290 */ /* 0x000fe400087fe43f */
[----:B------:R-:W-:Y:S01]  /*0340*/  UIADD3.X UR9, URZ, UR9, URZ, UP1, !UPT ;  /* 0x000000093f097290 */ /* 0x000fe20008ffe43f */
[----:B--2---:R-:W-:-:S04]  /*0350*/  FFMA R8, R11, R8, R6 ;  /* 0x000000080b087223 */ /* 0x004fc80000000006 */
[----:B---3--:R-:W-:-:S04]  /*0360*/  FFMA R8, R13, R10, R8 ;  /* 0x0000000a0d087223 */ /* 0x008fc80000000008 */
[----:B----4-:R-:W-:-:S04]  /*0370*/  FFMA R8, R15, R12, R8 ;  /* 0x0000000c0f087223 */ /* 0x010fc80000000008 */
[----:B-----5:R-:W-:-:S04]  /*0380*/  FFMA R8, R17, R14, R8 ;  /* 0x0000000e11087223 */ /* 0x020fc80000000008 */
[----:B------:R-:W-:-:S04]  /*0390*/  FFMA R8, R19, R16, R8 ;  /* 0x0000001013087223 */ /* 0x000fc80000000008 */
        /* <DEDUP_REMOVED lines=10> */
[----:B------:R-:W-:Y:S01]  /*0440*/  FFMA R6, R41, R38, R8 ;  /* 0x0000002629067223 */ /* 0x000fe20000000008 */
[----:B------:R-:W-:Y:S05]  /*0450*/  @P0 BRA `(.L_x_1) ;  /* 0xfffffc3000000947 */ /* 0x000fea000383ffff */
[----:B------:R-:W-:Y:S02]  /*0460*/  VOTE.ANY R3, PT, PT ;  /* 0x0000000000037806 */ /* 0x000fe400038e0100 */
[C---:B------:R-:W-:Y:S02]  /*0470*/  LOP3.LUT P0, RZ, R7.reuse, 0x1f, RZ, 0xc0, !PT ;  /* 0x0000001f07ff7812 */ /* 0x040fe4000780c0ff */
[----:B------:R-:W-:Y:S01]  /*0480*/  ISETP.GT.AND P1, PT, R7, 0x1, PT ;  /* 0x000000010700780c */ /* 0x000fe20003f24270 */
[----:B------:R-:W0:Y:S02]  /*0490*/  SHFL.DOWN PT, R5, R6, 0x10, 0x1f ;  /* 0x0a001f0006057f89 */ /* 0x000e2400000e0000 */
[----:B0-----:R-:W-:-:S05]  /*04a0*/  FADD R2, R6, R5 ;  /* 0x0000000506027221 */ /* 0x001fca0000000000 */
[----:B------:R-:W0:Y:S02]  /*04b0*/  SHFL.DOWN PT, R5, R2, 0x8, 0x1f ;  /* 0x09001f0002057f89 */ /* 0x000e2400000e0000 */
[----:B0-----:R-:W-:Y:S01]  /*04c0*/  FADD R4, R2, R5 ;  /* 0x0000000502047221 */ /* 0x001fe20000000000 */
[----:B------:R-:W-:-:S04]  /*04d0*/  VOTE.ANY R2, PT, PT ;  /* 0x0000000000027806 */ /* 0x000fc800038e0100 */
[----:B------:R-:W0:Y:S02]  /*04e0*/  SHFL.DOWN PT, R5, R4, 0x4, 0x1f ;  /* 0x08801f0004057f89 */ /* 0x000e2400000e0000 */
[----:B0-----:R-:W-:-:S05]  /*04f0*/  FADD R8, R4, R5 ;  /* 0x0000000504087221 */ /* 0x001fca0000000000 */
[----:B------:R-:W0:Y:S02]  /*0500*/  SHFL.DOWN PT, R5, R8, 0x2, 0x1f ;  /* 0x08401f0008057f89 */ /* 0x000e2400000e0000 */
[----:B0-----:R-:W-:Y:S01]  /*0510*/  FADD R10, R8, R5 ;  /* 0x00000005080a7221 */ /* 0x001fe20000000000 */
[----:B------:R-:W-:-:S04]  /*0520*/  @!P0 SHF.R.S32.HI R5, RZ, 0x5, R7 ;  /* 0x00000005ff058819 */ /* 0x000fc80000011407 */
[----:B------:R-:W0:Y:S02]  /*0530*/  SHFL.DOWN PT, R11, R10, 0x1, 0x1f ;  /* 0x08201f000a0b7f89 */ /* 0x000e2400000e0000 */
[----:B0-----:R-:W-:-:S05]  /*0540*/  @!P0 FADD R6, R10, R11 ;  /* 0x0000000b0a068221 */ /* 0x001fca0000000000 */
[----:B------:R-:W-:Y:S04]  /*0550*/  @!P0 STS [R5.X4+0x4], R6 ;  /* 0x0000040605008388 */ /* 0x000fe80000004800 */
[----:B------:R-:W-:Y:S01]  /*0560*/  BAR.SYNC.DEFER_BLOCKING 0x0 ;  /* 0x0000000000007b1d */ /* 0x000fe20000010000 */
[----:B------:R-:W-:-:S05]  /*0570*/  ISETP.NE.AND P0, PT, R7, RZ, PT ;  /* 0x000000ff0700720c */ /* 0x000fca0003f05270 */
[----:B------:R-:W0:Y:S04]  /*0580*/  @!P1 LDS R9, [R7.X4+0x4] ;  /* 0x0000040007099984 */ /* 0x000e280000004800 */
[----:B0-----:R-:W0:Y:S02]  /*0590*/  SHFL.DOWN PT, R2, R9, 0x1, 0x1f ;  /* 0x08201f0009027f89 */ /* 0x001e2400000e0000 */
[----:B0-----:R-:W-:-:S05]  /*05a0*/  FADD R3, R9, R2 ;  /* 0x0000000209037221 */ /* 0x001fca0000000000 */
[----:B------:R0:W-:Y:S04]  /*05b0*/  @!P0 STS [RZ], R3 ;  /* 0x00000003ff008388 */ /* 0x0001e80000000800 */
[----:B------:R-:W-:Y:S06]  /*05c0*/  BAR.SYNC.DEFER_BLOCKING 0x0 ;  /* 0x0000000000007b1d */ /* 0x000fec0000010000 */
[----:B------:R-:W-:Y:S05]  /*05d0*/  @P0 EXIT ;  /* 0x000000000000094d */ /* 0x000fea0003800000 */
[----:B0-----:R-:W0:Y:S01]  /*05e0*/  LDS R5, [RZ] ;  /* 0x00000000ff057984 */ /* 0x001e220000000800 */
[----:B------:R-:W-:-:S05]  /*05f0*/  MOV R3, 0x4 ;  /* 0x0000000400037802 */ /* 0x000fca0000000f00 */
[----:B------:R-:W-:-:S05]  /*0600*/  IMAD.WIDE R2, R0, R3, c[0x0][0x160] ;  /* 0x0000580000027625 */ /* 0x000fca00078e0203 */
[----:B0-----:R-:W-:Y:S01]  /*0610*/  STG.E [R2.64], R5 ;  /* 0x0000000502007986 */ /* 0x001fe2000c101904 */
[----:B------:R-:W-:Y:S05]  /*0620*/  EXIT ;  /* 0x000000000000794d */ /* 0x000fea0003800000 */
.L_x_2:
        /* <DEDUP_REMOVED lines=13> */
.L_x_151:


//--------------------- .text.tvmgen_default_fused_nn_softmax_kernel_2 --------------------------
	.section	.text.tvmgen_default_fused_nn_softmax_kernel_2,"ax",@progbits
	.sectioninfo	@"SHI_REGISTERS=84"
	.align	128
        .global         tvmgen_default_fused_nn_softmax_kernel_2
        .type           tvmgen_default_fused_nn_softmax_kernel_2,@function
        .size           tvmgen_default_fused_nn_softmax_kernel_2,(.L_x_152 - tvmgen_default_fused_nn_softmax_kernel_2)
        .other          tvmgen_default_fused_nn_softmax_kernel_2,@"STO_CUDA_ENTRY STV_DEFAULT"
tvmgen_default_fused_nn_softmax_kernel_2:
.text.tvmgen_default_fused_nn_softmax_kernel_2:
[----:B------:R-:W-:Y:S02]  /*0000*/  MOV R1, c[0x0][0x28] ;  /* 0x00000a0000017a02 */ /* 0x000fe40000000f00 */
[----:B------:R-:W0:Y:S01]  /*0010*/  S2R R5, SR_TID.X ;  /* 0x0000000000057919 */ /* 0x000e220000002100 */
[----:B------:R-:W-:Y:S01]  /*0020*/  MOV R0, 0x4 ;  /* 0x0000000400007802 */ /* 0x000fe20000000f00 */
[----:B------:R-:W-:Y:S01]  /*0030*/  ULDC.64 UR4, c[0x0][0x118] ;  /* 0x0000460000047ab9 */ /* 0x000fe20000000a00 */
[----:B0-----:R-:W-:-:S05]  /*0040*/  SHF.L.U32 R3, R5, 0x7, RZ ;  /* 0x0000000705037819 */ /* 0x001fca00000006ff */
[----:B------:R-:W-:-:S05]  /*0050*/  IMAD.WIDE R2, R3, R0, c[0x0][0x160] ;  /* 0x0000580003027625 */ /* 0x000fca00078e0200 */
[----:B------:R-:W2:Y:S04]  /*0060*/  LDG.E.CONSTANT R28, [R2.64] ;  /* 0x00000004021c7981 */ /* 0x000ea8000c1e9900 */
[----:B------:R-:W3:Y:S04]  /*0070*/  LDG.E.CONSTANT R34, [R2.64+0x4] ;  /* 0x0000040402227981 */ /* 0x000ee8000c1e9900 */
        /* <DEDUP_REMOVED lines=54> */
[----:B------:R0:W5:Y:S04]  /*03e0*/  LDG.E.CONSTANT R24, [R2.64+0xe0] ;  /* 0x0000e00402187981 */ /* 0x000168000c1e9900 */
        /* <DEDUP_REMOVED lines=17> */
[----:B------:R0:W5:Y:S01]  /*0500*/  LDG.E.CONSTANT R6, [R2.64+0x128] ;  /* 0x0001280402067981 */ /* 0x000162000c1e9900 */
[----:B--2---:R-:W-:-:S03]  /*0510*/  FADD R31, RZ, R28 ;  /* 0x0000001cff1f7221 */ /* 0x004fc60000000000 */
[----:B------:R0:W2:Y:S01]  /*0520*/  LDG.E.CONSTANT R28, [R2.64+0x12c] ;  /* 0x00012c04021c7981 */ /* 0x0000a2000c1e9900 */
[----:B---3--:R-:W-:-:S03]  /*0530*/  FADD R34, R31, R34 ;  /* 0x000000221f227221 */ /* 0x008fc60000000000 */
[----:B------:R0:W3:Y:S01]  /*0540*/  LDG.E.CONSTANT R31, [R2.64+0x130] ;  /* 0x00013004021f7981 */ /* 0x0000e2000c1e9900 */
[----:B----4-:R-:W-:-:S03]  /*0550*/  FADD R37, R34, R37 ;  /* 0x0000002522257221 */ /* 0x010fc60000000000 */
[----:B------:R0:W4:Y:S01]  /*0560*/  LDG.E.CONSTANT R34, [R2.64+0x134] ;  /* 0x0001340402227981 */ /* 0x000122000c1e9900 */
[----:B-----5:R-:W-:-:S03]  /*0570*/  FADD R40, R37, R40 ;  /* 0x0000002825287221 */ /* 0x020fc60000000000 */
[----:B------:R0:W5:Y:S01]  /*0580*/  LDG.E.CONSTANT R37, [R2.64+0x138] ;  /* 0x0001380402257981 */ /* 0x000162000c1e9900 */
[----:B------:R-:W-:-:S03]  /*0590*/  FADD R43, R40, R43 ;  /* 0x0000002b282b7221 */ /* 0x000fc60000000000 */
        /* <DEDUP_REMOVED lines=97> */
[----:B------:R-:W-:-:S04]  /*0bb0*/  FADD R27, R4, R27 ;  /* 0x0000001b041b7221 */ /* 0x000fc80000000000 */
[----:B------:R-:W-:-:S04]  /*0bc0*/  FADD R26, R27, R26 ;  /* 0x0000001a1b1a7221 */ /* 0x000fc80000000000 */
[----:B------:R-:W-:Y:S01]  /*0bd0*/  FADD R25, R26, R25 ;  /* 0x000000191a197221 */ /* 0x000fe20000000000 */
[----:B0-----:R-:W-:-:S03]  /*0be0*/  IMAD.WIDE R2, R5, R0, c[0x0][0x168] ;  /* 0x00005a0005027625 */ /* 0x001fc600078e0200 */
[----:B------:R-:W-:Y:S02]  /*0bf0*/  FADD R24, R25, R24 ;  /* 0x0000001819187221 */ /* 0x000fe40000000000 */
[----:B------:R-:W-:Y:S02]  /*0c00*/  STG.E [R2.64], RZ ;  /* 0x000000ff02007986 */ /* 0x000fe4000c101904 */
[----:B------:R-:W-:-:S04]  /*0c10*/  FADD R23, R24, R23 ;  /* 0x0000001718177221 */ /* 0x000fc80000000000 */
        /* <DEDUP_REMOVED lines=17> */
[----:B--2---:R-:W-:-:S04]  /*0d30*/  FADD R28, R7, R28 ;  /* 0x0000001c071c7221 */ /* 0x004fc80000000000 */
[----:B---3--:R-:W-:-:S04]  /*0d40*/  FADD R31, R28, R31 ;  /* 0x0000001f1c1f7221 */ /* 0x008fc80000000000 */
[----:B----4-:R-:W-:-:S04]  /*0d50*/  FADD R34, R31, R34 ;  /* 0x000000221f227221 */ /* 0x010fc80000000000 */
[----:B-----5:R-:W-:-:S04]  /*0d60*/  FADD R37, R34, R37 ;  /* 0x0000002522257221 */ /* 0x020fc80000000000 */
        /* <DEDUP_REMOVED lines=48> */
[----:B------:R-:W-:-:S05]  /*1070*/  FADD R29, R80, R29 ;  /* 0x0000001d501d7221 */ /* 0x000fca0000000000 */
[----:B------:R-:W-:Y:S01]  /*1080*/  STG.E [R2.64], R29 ;  /* 0x0000001d02007986 */ /* 0x000fe2000c101904 */
[----:B------:R-:W-:Y:S05]  /*1090*/  EXIT ;  /* 0x000000000000794d */ /* 0x000fea0003800000 */
.L_x_3:
        /* <DEDUP_REMOVED lines=14> */
.L_x_152:


//--------------------- .text.tvmgen_default_fused_take_kernel --------------------------
	.section	.text.tvmgen_default_fused_take_kernel,"ax",@progbits
	.sectioninfo	@"SHI_REGISTERS=12"
	.align	128
        .global         tvmgen_default_fused_take_kernel
        .type           tvmgen_default_fused_take_kernel,@function
        .size           tvmgen_default_fused_take_kernel,(.L_x_153 - tvmgen_default_fused_take_kernel)
        .other          tvmgen_default_fused_take_kernel,@"STO_CUDA_ENTRY STV_DEFAULT"
tvmgen_default_fused_take_kernel:
.text.tvmgen_default_fused_take_kernel:
[----:B------:R-:W-:Y:S02]  /*0000*/  IMAD.MOV.U32 R1, RZ, RZ, c[0x0][0x28] ;  /* 0x00000a00ff017624 */ /* 0x000fe400078e00ff */
[----:B------:R-:W-:Y:S01]  /*0010*/  IMAD.MOV.U32 R2, RZ, RZ, c[0x0][0x170] ;  /* 0x00005c00ff027624 */ /* 0x000fe200078e00ff */
[----:B------:R-:W-:Y:S01]  /*0020*/  ULDC.64 UR4, c[0x0][0x118] ;  /* 0x0000460000047ab9 */ /* 0x000fe20000000a00 */
[----:B------:R-:W-:-:S06]  /*0030*/  IMAD.MOV.U32 R3, RZ, RZ, c[0x0][0x174] ;  /* 0x00005d00ff037624 */ /* 0x000fcc00078e00ff */
[----:B------:R-:W2:Y:S04]  /*0040*/  LDG.E.64.CONSTANT R2, [R2.64] ;  /* 0x0000000402027981 */ /* 0x000ea8000c1e9b00 */
[----:B------:R-:W0:Y:S04]  /*0050*/  S2R R4, SR_TID.X ;  /* 0x0000000000047919 */ /* 0x000e280000002100 */
[----:B------:R-:W1:Y:S01]  /*0060*/  S2R R9, SR_CTAID.X ;  /* 0x0000000000097919 */ /* 0x000e620000002500 */
[----:B0-----:R-:W-:-:S05]  /*0070*/  SHF.R.S32.HI R5, RZ, 0x1f, R4 ;  /* 0x0000001fff057819 */ /* 0x001fca0000011404 */
[----:B-1----:R-:W-:Y:S01]  /*0080*/  IMAD.WIDE R6, R9, 0x400, R4 ;  /* 0x0000040009067825 */ /* 0x002fe200078e0204 */
[----:B--2---:R-:W-:-:S04]  /*0090*/  ISETP.GT.U32.AND P0, PT, R2, RZ, PT ;  /* 0x000000ff0200720c */ /* 0x004fc80003f04070 */
        /* <DEDUP_REMOVED lines=17> */
.L_x_4:
        /* <DEDUP_REMOVED lines=13> */
.L_x_153:


//--------------------- .text.tvmgen_default_fused_nn_softmax_kernel_1 --------------------------
	.section	.text.tvmgen_default_fused_nn_softmax_kernel_1,"ax",@progbits
	.sectioninfo	@"SHI_REGISTERS=12"
	.align	128
        .global         tvmgen_default_fused_nn_softmax_kernel_1
        .type           tvmgen_default_fused_nn_softmax_kernel_1,@function
        .size           tvmgen_default_fused_nn_softmax_kernel_1,(.L_x_154 - tvmgen_default_fused_nn_softmax_kernel_1)
        .other          tvmgen_default_fused_nn_softmax_kernel_1,@"STO_CUDA_ENTRY STV_DEFAULT"
tvmgen_default_fused_nn_softmax_kernel_1:
.text.tvmgen_default_fused_nn_softmax_kernel_1:
[----:B------:R-:W-:Y:S02]  /*0000*/  MOV R1, c[0x0][0x28] ;  /* 0x00000a0000017a02 */ /* 0x000fe40000000f00 */
[----:B------:R-:W0:Y:S01]  /*0010*/  S2R R6, SR_TID.X ;  /* 0x0000000000067919 */ /* 0x000e220000002100 */
[----:B------:R-:W-:Y:S01]  /*0020*/  MOV R7, 0x4 ;  /* 0x0000000400077802 */ /* 0x000fe20000000f00 */
[----:B------:R-:W-:Y:S02]  /*0030*/  ULDC.64 UR4, c[0x0][0x118] ;  /* 0x0000460000047ab9 */ /* 0x000fe40000000a00 */
[----:B------:R-:W1:Y:S01]  /*0040*/  S2R R3, SR_CTAID.X ;  /* 0x0000000000037919 */ /* 0x000e620000002500 */
[----:B0-----:R-:W-:Y:S02]  /*0050*/  SHF.R.S32.HI R0, RZ, 0x7, R6 ;  /* 0x00000007ff007819 */ /* 0x001fe40000011406 */
[C---:B-1----:R-:W-:Y:S02]  /*0060*/  LEA R6, R3.reuse, R6, 0xa ;  /* 0x0000000603067211 */ /* 0x042fe400078e50ff */
[----:B------:R-:W-:-:S03]  /*0070*/  LEA R0, R3, R0, 0x3 ;  /* 0x0000000003007211 */ /* 0x000fc600078e18ff */
[----:B------:R-:W-:-:S04]  /*0080*/  IMAD.WIDE R2, R6, R7, c[0x0][0x170] ;  /* 0x00005c0006027625 */ /* 0x000fc800078e0207 */
[-C--:B------:R-:W-:Y:S02]  /*0090*/  IMAD.WIDE R4, R0, R7.reuse, c[0x0][0x168] ;  /* 0x00005a0000047625 */ /* 0x080fe400078e0207 */
[----:B------:R-:W2:Y:S04]  /*00a0*/  LDG.E.CONSTANT R2, [R2.64] ;  /* 0x0000000402027981 */ /* 0x000ea8000c1e9900 */
[----:B------:R-:W2:Y:S01]  /*00b0*/  LDG.E.CONSTANT R5, [R4.64] ;  /* 0x0000000404057981 */ /* 0x000ea2000c1e9900 */
[----:B------:R-:W-:Y:S01]  /*00c0*/  IMAD.WIDE R6, R6, R7, c[0x0][0x160] ;  /* 0x0000580006067625 */ /* 0x000fe200078e0207 */
[----:B--2---:R-:W-:-:S04]  /*00d0*/  FADD R0, R2, -R5 ;  /* 0x8000000502007221 */ /* 0x004fc80000000000 */
[----:B------:R-:W-:-:S05]  /*00e0*/  FMUL R0, R0, 1.4426950216293334961 ;  /* 0x3fb8aa3b00007820 */ /* 0x000fca0000400000 */
[----:B------:R-:W-:-:S13]  /*00f0*/  FSETP.GEU.AND P0, PT, R0, -126, PT ;  /* 0xc2fc00000000780b */ /* 0x000fda0003f0e000 */
[----:B------:R-:W-:-:S04]  /*0100*/  @!P0 FMUL R0, R0, 0.5 ;  /* 0x3f00000000008820 */ /* 0x000fc80000400000 */
[----:B------:R-:W0:Y:S02]  /*0110*/  MUFU.EX2 R9, R0 ;  /* 0x0000000000097308 */ /* 0x000e240000000800 */
[----:B0-----:R-:W-:-:S05]  /*0120*/  @!P0 FMUL R9, R9, R9 ;  /* 0x0000000909098220 */ /* 0x001fca0000400000 */
[----:B------:R-:W-:Y:S01]  /*0130*/  STG.E [R6.64], R9 ;  /* 0x0000000906007986 */ /* 0x000fe2000c101904 */
[----:B------:R-:W-:Y:S05]  /*0140*/  EXIT ;  /* 0x000000000000794d */ /* 0x000fea0003800000 */
.L_x_5:
        /* <DEDUP_REMOVED lines=11> */
.L_x_154:


//--------------------- .text.tvmgen_default_fused_multiply_sum_kernel --------------------------
	.section	.text.tvmgen_default_fused_multiply_sum_kernel,"ax",@progbits
	.sectioninfo	@"SHI_REGISTERS=15"
	.align	128
        .global         tvmgen_default_fused_multiply_sum_kernel
        .type           tvmgen_default_fused_multiply_sum_kernel,@function
        .size           tvmgen_default_fused_multiply_sum_kernel,(.L_x_155 - tvmgen_default_fused_multiply_sum_kernel)
        .other          tvmgen_default_fused_multiply_sum_kernel,@"STO_CUDA_ENTRY STV_DEFAULT"
tvmgen_default_fused_multiply_sum_kernel:
.text.tvmgen_default_fused_multiply_sum_kernel:
[----:B------:R-:W-:Y:S02]  /*0000*/  MOV R1, c[0x0][0x28] ;  /* 0x00000a0000017a02 */ /* 0x000fe40000000f00 */
[----:B------:R-:W0:Y:S01]  /*0010*/  S2R R2, SR_TID.Y ;  /* 0x0000000000027919 */ /* 0x000e220000002200 */
[----:B------:R-:W-:Y:S01]  /*0020*/  MOV R5, 0x4 ;  /* 0x0000000400057802 */ /* 0x000fe20000000f00 */
[----:B------:R-:W-:Y:S01]  /*0030*/  ULDC.64 UR6, c[0x0][0x118] ;  /* 0x0000460000067ab9 */ /* 0x000fe20000000a00 */
[----:B------:R-:W-:Y:S01]  /*0040*/  BSSY B0, `(.L_x_6) ;  /* 0x000000b000007945 */ /* 0x000fe20003800000 */
[----:B------:R-:W1:Y:S01]  /*0050*/  S2R R3, SR_TID.X ;  /* 0x0000000000037919 */ /* 0x000e620000002100 */
[----:B------:R-:W-:Y:S02]  /*0060*/  MOV R0, RZ ;  /* 0x000000ff00007202 */ /* 0x000fe40000000f00 */
[C---:B0-----:R-:W-:Y:S02]  /*0070*/  ISETP.GT.AND P0, PT, R2.reuse, RZ, PT ;  /* 0x000000ff0200720c */ /* 0x041fe40003f04270 */
[----:B-1----:R-:W-:-:S05]  /*0080*/  LEA R4, R2, R3, 0xb ;  /* 0x0000000302047211 */ /* 0x002fca00078e58ff */
[----:B------:R-:W-:-:S06]  /*0090*/  IMAD.WIDE R6, R4, R5, c[0x0][0x168] ;  /* 0x00005a0004067625 */ /* 0x000fcc00078e0205 */
[----:B------:R-:W-:Y:S05]  /*00a0*/  @P0 BRA `(.L_x_7) ;  /* 0x0000004000000947 */ /* 0x000fea0003800000 */
[----:B------:R-:W2:Y:S04]  /*00b0*/  LDG.E.CONSTANT R0, [R6.64] ;  /* 0x0000000606007981 */ /* 0x000ea8000c1e9900 */
[----:B------:R-:W3:Y:S01]  /*00c0*/  LDG.E.CONSTANT R9, [R6.64+0x80] ;  /* 0x0000800606097981 */ /* 0x000ee2000c1e9900 */
[----:B--2---:R-:W-:-:S04]  /*00d0*/  FFMA R0, R0, R0, RZ ;  /* 0x0000000000007223 */ /* 0x004fc800000000ff */
[----:B---3--:R-:W-:Y:S02]  /*00e0*/  FFMA R0, R9, R9, R0 ;  /* 0x0000000909007223 */ /* 0x008fe40000000000 */
.L_x_7:
[----:B------:R-:W-:Y:S05]  /*00f0*/  BSYNC B0 ;  /* 0x0000000000007941 */ /* 0x000fea0003800000 */
.L_x_6:
[----:B------:R-:W-:Y:S01]  /*0100*/  BSSY B1, `(.L_x_8) ;  /* 0x000002f000017945 */ /* 0x000fe20003800000 */
[----:B------:R-:W-:Y:S01]  /*0110*/  BSSY B0, `(.L_x_9) ;  /* 0x000002b000007945 */ /* 0x000fe20003800000 */
[----:B------:R-:W-:Y:S05]  /*0120*/  @P0 BRA `(.L_x_10) ;  /* 0x0000005000000947 */ /* 0x000fea0003800000 */
[----:B------:R-:W2:Y:S02]  /*0130*/  LDG.E.CONSTANT R9, [R6.64+0x100] ;  /* 0x0001000606097981 */ /* 0x000ea4000c1e9900 */
[----:B--2---:R-:W-:Y:S01]  /*0140*/  FFMA R0, R9, R9, R0 ;  /* 0x0000000909007223 */ /* 0x004fe20000000000 */
[----:B------:R-:W-:Y:S05]  /*0150*/  @P0 BRA `(.L_x_11) ;  /* 0x0000005000000947 */ /* 0x000fea0003800000 */
[----:B------:R-:W2:Y:S02]  /*0160*/  LDG.E.CONSTANT R9, [R6.64+0x180] ;  /* 0x0001800606097981 */ /* 0x000ea4000c1e9900 */
[----:B--2---:R-:W-:Y:S02]  /*0170*/  FFMA R0, R9, R9, R0 ;  /* 0x0000000909007223 */ /* 0x004fe40000000000 */
.L_x_10:
[----:B------:R-:W-:Y:S05]  /*0180*/  @P0 BRA `(.L_x_12) ;  /* 0x0000005000000947 */ /* 0x000fea0003800000 */
[----:B------:R-:W2:Y:S02]  /*0190*/  LDG.E.CONSTANT R9, [R6.64+0x200] ;  /* 0x0002000606097981 */ /* 0x000ea4000c1e9900 */
[----:B--2---:R-:W-:Y:S02]  /*01a0*/  FFMA R0, R9, R9, R0 ;  /* 0x0000000909007223 */ /* 0x004fe40000000000 */
.L_x_11:
[----:B------:R-:W-:Y:S05]  /*01b0*/  @P0 BRA `(.L_x_13) ;  /* 0x0000005000000947 */ /* 0x000fea0003800000 */
[----:B------:R-:W2:Y:S02]  /*01c0*/  LDG.E.CONSTANT R9, [R6.64+0x280] ;  /* 0x0002800606097981 */ /* 0x000ea4000c1e9900 */
[----:B--2---:R-:W-:-:S02]  /*01d0*/  FFMA R0, R9, R9, R0 ;  /* 0x0000000909007223 */ /* 0x004fc40000000000 */
.L_x_12:
[----:B------:R-:W-:Y:S05]  /*01e0*/  @P0 BRA `(.L_x_14) ;  /* 0x0000005000000947 */ /* 0x000fea0003800000 */
[----:B------:R-:W2:Y:S02]  /*01f0*/  LDG.E.CONSTANT R9, [R6.64+0x300] ;  /* 0x0003000606097981 */ /* 0x000ea4000c1e9900 */
[----:B--2---:R-:W-:-:S02]  /*0200*/  FFMA R0, R9, R9, R0 ;  /* 0x0000000909007223 */ /* 0x004fc40000000000 */
.L_x_13:
[----:B------:R-:W-:Y:S05]  /*0210*/  @P0 BRA `(.L_x_15) ;  /* 0x0000005000000947 */ /* 0x000fea0003800000 */
[----:B------:R-:W2:Y:S02]  /*0220*/  LDG.E.CONSTANT R9, [R6.64+0x380] ;  /* 0x0003800606097981 */ /* 0x000ea4000c1e9900 */
[----:B--2---:R-:W-:-:S02]  /*0230*/  FFMA R0, R9, R9, R0 ;  /* 0x0000000909007223 */ /* 0x004fc40000000000 */
.L_x_14:
[----:B------:R-:W-:Y:S05]  /*0240*/  @P0 BRA `(.L_x_16) ;  /* 0x0000005000000947 */ /* 0x000fea0003800000 */
[----:B------:R-:W2:Y:S02]  /*0250*/  LDG.E.CONSTANT R9, [R6.64+0x400] ;  /* 0x0004000606097981 */ /* 0x000ea4000c1e9900 */
[----:B--2---:R-:W-:-:S02]  /*0260*/  FFMA R0, R9, R9, R0 ;  /* 0x0000000909007223 */ /* 0x004fc40000000000 */
.L_x_15:
[----:B------:R-:W-:Y:S05]  /*0270*/  @P0 BRA `(.L_x_17) ;  /* 0x0000005000000947 */ /* 0x000fea0003800000 */
[----:B------:R-:W2:Y:S02]  /*0280*/  LDG.E.CONSTANT R9, [R6.64+0x480] ;  /* 0x0004800606097981 */ /* 0x000ea4000c1e9900 */
[----:B--2---:R-:W-:-:S02]  /*0290*/  FFMA R0, R9, R9, R0 ;  /* 0x0000000909007223 */ /* 0x004fc40000000000 */
.L_x_16:
[----:B------:R-:W-:Y:S05]  /*02a0*/  @P0 BRA `(.L_x_18) ;  /* 0x0000005000000947 */ /* 0x000fea0003800000 */
[----:B------:R-:W2:Y:S02]  /*02b0*/  LDG.E.CONSTANT R9, [R6.64+0x500] ;  /* 0x0005000606097981 */ /* 0x000ea4000c1e9900 */
[----:B--2---:R-:W-:-:S02]  /*02c0*/  FFMA R0, R9, R9, R0 ;  /* 0x0000000909007223 */ /* 0x004fc40000000000 */
.L_x_17:
[----:B------:R-:W-:Y:S05]  /*02d0*/  @P0 BRA `(.L_x_19) ;  /* 0x0000005000000947 */ /* 0x000fea0003800000 */
[----:B------:R-:W2:Y:S02]  /*02e0*/  LDG.E.CONSTANT R9, [R6.64+0x580] ;  /* 0x0005800606097981 */ /* 0x000ea4000c1e9900 */
[----:B--2---:R-:W-:-:S02]  /*02f0*/  FFMA R0, R9, R9, R0 ;  /* 0x0000000909007223 */ /* 0x004fc40000000000 */
.L_x_18:
[----:B------:R-:W-:Y:S05]  /*0300*/  @P0 BRA `(.L_x_20) ;  /* 0x0000005000000947 */ /* 0x000fea0003800000 */
[----:B------:R-:W2:Y:S02]  /*0310*/  LDG.E.CONSTANT R9, [R6.64+0x600] ;  /* 0x0006000606097981 */ /* 0x000ea4000c1e9900 */
[----:B--2---:R-:W-:-:S02]  /*0320*/  FFMA R0, R9, R9, R0 ;  /* 0x0000000909007223 */ /* 0x004fc40000000000 */
.L_x_19:
[----:B------:R-:W-:Y:S05]  /*0330*/  @P0 BRA `(.L_x_21) ;  /* 0x0000006000000947 */ /* 0x000fea0003800000 */
[----:B------:R-:W2:Y:S02]  /*0340*/  LDG.E.CONSTANT R9, [R6.64+0x680] ;  /* 0x0006800606097981 */ /* 0x000ea4000c1e9900 */
[----:B--2---:R-:W-:-:S02]  /*0350*/  FFMA R0, R9, R9, R0 ;  /* 0x0000000909007223 */ /* 0x004fc40000000000 */
.L_x_20:
[----:B------:R-:W-:Y:S01]  /*0360*/  @P0 BREAK B0 ;  /* 0x0000000000000942 */ /* 0x000fe20003800000 */
[----:B------:R-:W-:Y:S05]  /*0370*/  @P0 BRA `(.L_x_22) ;  /* 0x0000007000000947 */ /* 0x000fea0003800000 */
[----:B------:R-:W2:Y:S02]  /*0380*/  LDG.E.CONSTANT R9, [R6.64+0x700] ;  /* 0x0007000606097981 */ /* 0x000ea4000c1e9900 */
[----:B--2---:R-:W-:-:S02]  /*0390*/  FFMA R0, R9, R9, R0 ;  /* 0x0000000909007223 */ /* 0x004fc40000000000 */
.L_x_21:
[----:B------:R-:W-:Y:S01]  /*03a0*/  @P0 BREAK B0 ;  /* 0x0000000000000942 */ /* 0x000fe20003800000 */
[----:B------:R-:W-:Y:S05]  /*03b0*/  @P0 BRA `(.L_x_22) ;  /* 0x0000003000000947 */ /* 0x000fea0003800000 */
[----:B------:R-:W-:Y:S05]  /*03c0*/  BSYNC B0 ;  /* 0x0000000000007941 */ /* 0x000fea0003800000 */
.L_x_9:
[----:B------:R-:W2:Y:S02]  /*03d0*/  LDG.E.CONSTANT R7, [R6.64+0x780] ;  /* 0x0007800606077981 */ /* 0x000ea4000c1e9900 */
[----:B--2---:R-:W-:-:S02]  /*03e0*/  FFMA R0, R7, R7, R0 ;  /* 0x0000000707007223 */ /* 0x004fc40000000000 */
.L_x_22:
[----:B------:R-:W-:Y:S05]  /*03f0*/  BSYNC B1 ;  /* 0x0000000000017941 */ /* 0x000fea0003800000 */
.L_x_8:
[----:B------:R-:W-:Y:S01]  /*0400*/  WARPSYNC 0xffffffff ;  /* 0xffffffff00007948 */ /* 0x000fe20003800000 */
[----:B------:R-:W-:Y:S01]  /*0410*/  ULDC.64 UR4, c[0x0][0x168] ;  /* 0x00005a0000047ab9 */ /* 0x000fe20000000a00 */
[----:B------:R-:W-:Y:S01]  /*0420*/  BSSY B1, `(.L_x_23) ;  /* 0x000000b000017945 */ /* 0x000fe20003800000 */
[----:B------:R-:W-:-:S04]  /*0430*/  UIADD3 UR4, UP0, UR4, 0x800, URZ ;  /* 0x0000080004047890 */ /* 0x000fc8000ff1e03f */
[----:B------:R-:W-:Y:S02]  /*0440*/  UIADD3.X UR5, URZ, UR5, URZ, UP0, !UPT ;  /* 0x000000053f057290 */ /* 0x000fe400087fe43f */
[----:B------:R-:W-:-:S04]  /*0450*/  MOV R6, UR4 ;  /* 0x0000000400067c02 */ /* 0x000fc80008000f00 */
[----:B------:R-:W-:-:S05]  /*0460*/  MOV R7, UR5 ;  /* 0x0000000500077c02 */ /* 0x000fca0008000f00 */
[----:B------:R-:W-:Y:S01]  /*0470*/  IMAD.WIDE R6, R4, 0x4, R6 ;  /* 0x0000000404067825 */ /* 0x000fe200078e0206 */
[----:B------:R-:W-:Y:S05]  /*0480*/  @P0 BRA `(.L_x_24) ;  /* 0x0000004000000947 */ /* 0x000fea0003800000 */
[----:B------:R-:W2:Y:S04]  /*0490*/  LDG.E.CONSTANT R9, [R6.64] ;  /* 0x0000000606097981 */ /* 0x000ea8000c1e9900 */
[----:B------:R-:W3:Y:S01]  /*04a0*/  LDG.E.CONSTANT R11, [R6.64+0x80] ;  /* 0x00008006060b7981 */ /* 0x000ee2000c1e9900 */
[----:B--2---:R-:W-:-:S04]  /*04b0*/  FFMA R0, R9, R9, R0 ;  /* 0x0000000909007223 */ /* 0x004fc80000000000 */
[----:B---3--:R-:W-:Y:S02]  /*04c0*/  FFMA R0, R11, R11, R0 ;  /* 0x0000000b0b007223 */ /* 0x008fe40000000000 */
.L_x_24:
[----:B------:R-:W-:Y:S05]  /*04d0*/  BSYNC B1 ;  /* 0x0000000000017941 */ /* 0x000fea0003800000 */
.L_x_23:
        /* <DEDUP_REMOVED lines=8> */
.L_x_27:
[----:B------:R-:W-:Y:S05]  /*0560*/  @P0 BRA `(.L_x_29) ;  /* 0x0000005000000947 */ /* 0x000fea0003800000 */
[----:B------:R-:W2:Y:S02]  /*0570*/  LDG.E.CONSTANT R9, [R6.64+0x200] ;  /* 0x0002000606097981 */ /* 0x000ea4000c1e9900 */
[----:B--2---:R-:W-:Y:S02]  /*0580*/  FFMA R0, R9, R9, R0 ;  /* 0x0000000909007223 */ /* 0x004fe40000000000 */
.L_x_28:
[----:B------:R-:W-:Y:S05]  /*0590*/  @P0 BRA `(.L_x_30) ;  /* 0x0000005000000947 */ /* 0x000fea0003800000 */
[----:B------:R-:W2:Y:S02]  /*05a0*/  LDG.E.CONSTANT R9, [R6.64+0x280] ;  /* 0x0002800606097981 */ /* 0x000ea4000c1e9900 */
[----:B--2---:R-:W-:-:S02]  /*05b0*/  FFMA R0, R9, R9, R0 ;  /* 0x0000000909007223 */ /* 0x004fc40000000000 */
.L_x_29:
[----:B------:R-:W-:Y:S05]  /*05c0*/  @P0 BRA `(.L_x_31) ;  /* 0x0000005000000947 */ /* 0x000fea0003800000 */
[----:B------:R-:W2:Y:S02]  /*05d0*/  LDG.E.CONSTANT R9, [R6.64+0x300] ;  /* 0x0003000606097981 */ /* 0x000ea4000c1e9900 */
[----:B--2---:R-:W-:-:S02]  /*05e0*/  FFMA R0, R9, R9, R0 ;  /* 0x0000000909007223 */ /* 0x004fc40000000000 */
.L_x_30:
[----:B------:R-:W-:Y:S05]  /*05f0*/  @P0 BRA `(.L_x_32) ;  /* 0x0000005000000947 */ /* 0x000fea0003800000 */
[----:B------:R-:W2:Y:S02]  /*0600*/  LDG.E.CONSTANT R9, [R6.64+0x380] ;  /* 0x0003800606097981 */ /* 0x000ea4000c1e9900 */
[----:B--2---:R-:W-:-:S02]  /*0610*/  FFMA R0, R9, R9, R0 ;  /* 0x0000000909007223 */ /* 0x004fc40000000000 */
.L_x_31:
[----:B------:R-:W-:Y:S05]  /*0620*/  @P0 BRA `(.L_x_33) ;  /* 0x0000005000000947 */ /* 0x000fea0003800000 */
[----:B------:R-:W2:Y:S02]  /*0630*/  LDG.E.CONSTANT R9, [R6.64+0x400] ;  /* 0x0004000606097981 */ /* 0x000ea4000c1e9900 */
[----:B--2---:R-:W-:-:S02]  /*0640*/  FFMA R0, R9, R9, R0 ;  /* 0x0000000909007223 */ /* 0x004fc40000000000 */
.L_x_32:
[----:B------:R-:W-:Y:S05]  /*0650*/  @P0 BRA `(.L_x_34) ;  /* 0x0000005000000947 */ /* 0x000fea0003800000 */
[----:B------:R-:W2:Y:S02]  /*0660*/  LDG.E.CONSTANT R9, [R6.64+0x480] ;  /* 0x0004800606097981 */ /* 0x000ea4000c1e9900 */
[----:B--2---:R-:W-:-:S02]  /*0670*/  FFMA R0, R9, R9, R0 ;  /* 0x0000000909007223 */ /* 0x004fc40000000000 */
.L_x_33:
[----:B------:R-:W-:Y:S05]  /*0680*/  @P0 BRA `(.L_x_35) ;  /* 0x0000005000000947 */ /* 0x000fea0003800000 */
[----:B------:R-:W2:Y:S02]  /*0690*/  LDG.E.CONSTANT R9, [R6.64+0x500] ;  /* 0x0005000606097981 */ /* 0x000ea4000c1e9900 */
[----:B--2---:R-:W-:-:S02]  /*06a0*/  FFMA R0, R9, R9, R0 ;  /* 0x0000000909007223 */ /* 0x004fc40000000000 */
.L_x_34:
[----:B------:R-:W-:Y:S05]  /*06b0*/  @P0 BRA `(.L_x_36) ;  /* 0x0000005000000947 */ /* 0x000fea0003800000 */
[----:B------:R-:W2:Y:S02]  /*06c0*/  LDG.E.CONSTANT R9, [R6.64+0x580] ;  /* 0x0005800606097981 */ /* 0x000ea4000c1e9900 */
[----:B--2---:R-:W-:-:S02]  /*06d0*/  FFMA R0, R9, R9, R0 ;  /* 0x0000000909007223 */ /* 0x004fc40000000000 */
.L_x_35:
[----:B------:R-:W-:Y:S05]  /*06e0*/  @P0 BRA `(.L_x_37) ;  /* 0x0000005000000947 */ /* 0x000fea0003800000 */
[----:B------:R-:W2:Y:S02]  /*06f0*/  LDG.E.CONSTANT R9, [R6.64+0x600] ;  /* 0x0006000606097981 */ /* 0x000ea4000c1e9900 */
[----:B--2---:R-:W-:-:S02]  /*0700*/  FFMA R0, R9, R9, R0 ;  /* 0x0000000909007223 */ /* 0x004fc40000000000 */
.L_x_36:
[----:B------:R-:W-:Y:S05]  /*0710*/  @P0 BRA `(.L_x_38) ;  /* 0x0000006000000947 */ /* 0x000fea0003800000 */
[----:B------:R-:W2:Y:S02]  /*0720*/  LDG.E.CONSTANT R9, [R6.64+0x680] ;  /* 0x0006800606097981 */ /* 0x000ea4000c1e9900 */
[----:B--2---:R-:W-:-:S02]  /*0730*/  FFMA R0, R9, R9, R0 ;  /* 0x0000000909007223 */ /* 0x004fc40000000000 */
.L_x_37:
[----:B------:R-:W-:Y:S01]  /*0740*/  @P0 BREAK B1 ;  /* 0x0000000000010942 */ /* 0x000fe20003800000 */
[----:B------:R-:W-:Y:S05]  /*0750*/  @P0 BRA `(.L_x_39) ;  /* 0x0000007000000947 */ /* 0x000fea0003800000 */
[----:B------:R-:W2:Y:S02]  /*0760*/  LDG.E.CONSTANT R9, [R6.64+0x700] ;  /* 0x0007000606097981 */ /* 0x000ea4000c1e9900 */
[----:B--2---:R-:W-:-:S02]  /*0770*/  FFMA R0, R9, R9, R0 ;  /* 0x0000000909007223 */ /* 0x004fc40000000000 */
.L_x_38:
[----:B------:R-:W-:Y:S01]  /*0780*/  @P0 BREAK B1 ;  /* 0x0000000000010942 */ /* 0x000fe20003800000 */
[----:B------:R-:W-:Y:S05]  /*0790*/  @P0 BRA `(.L_x_39) ;  /* 0x0000003000000947 */ /* 0x000fea0003800000 */
[----:B------:R-:W-:Y:S05]  /*07a0*/  BSYNC B1 ;  /* 0x0000000000017941 */ /* 0x000fea0003800000 */
.L_x_26:
[----:B------:R-:W2:Y:S02]  /*07b0*/  LDG.E.CONSTANT R9, [R6.64+0x780] ;  /* 0x0007800606097981 */ /* 0x000ea4000c1e9900 */
[----:B--2---:R-:W-:-:S02]  /*07c0*/  FFMA R0, R9, R9, R0 ;  /* 0x0000000909007223 */ /* 0x004fc40000000000 */
.L_x_39:
[----:B------:R-:W-:Y:S05]  /*07d0*/  BSYNC B2 ;  /* 0x0000000000027941 */ /* 0x000fea0003800000 */
.L_x_25:
[----:B------:R-:W-:Y:S01]  /*07e0*/  WARPSYNC 0xffffffff ;  /* 0xffffffff00007948 */ /* 0x000fe20003800000 */
[----:B------:R-:W-:Y:S01]  /*07f0*/  UIADD3 UR4, UP0, UR4, 0x800, URZ ;  /* 0x0000080004047890 */ /* 0x000fe2000ff1e03f */
[----:B------:R-:W-:Y:S03]  /*0800*/  BSSY B2, `(.L_x_40) ;  /* 0x0000007000027945 */ /* 0x000fe60003800000 */
[----:B------:R-:W-:Y:S01]  /*0810*/  UIADD3.X UR5, URZ, UR5, URZ, UP0, !UPT ;  /* 0x000000053f057290 */ /* 0x000fe200087fe43f */
[----:B------:R-:W-:Y:S06]  /*0820*/  @P0 BRA `(.L_x_41) ;  /* 0x0000004000000947 */ /* 0x000fec0003800000 */
[----:B------:R-:W2:Y:S04]  /*0830*/  LDG.E.CONSTANT R9, [R6.64+0x800] ;  /* 0x0008000606097981 */ /* 0x000ea8000c1e9900 */
[----:B------:R-:W3:Y:S01]  /*0840*/  LDG.E.CONSTANT R11, [R6.64+0x880] ;  /* 0x00088006060b7981 */ /* 0x000ee2000c1e9900 */
[----:B--2---:R-:W-:-:S04]  /*0850*/  FFMA R0, R9, R9, R0 ;  /* 0x0000000909007223 */ /* 0x004fc80000000000 */
[----:B---3--:R-:W-:Y:S02]  /*0860*/  FFMA R0, R11, R11, R0 ;  /* 0x0000000b0b007223 */ /* 0x008fe40000000000 */
.L_x_41:
[----:B------:R-:W-:Y:S05]  /*0870*/  BSYNC B2 ;  /* 0x0000000000027941 */ /* 0x000fea0003800000 */
.L_x_40:
        /* <DEDUP_REMOVED lines=8> */
.L_x_44:
[----:B------:R-:W-:Y:S05]  /*0900*/  @P0 BRA `(.L_x_46) ;  /* 0x0000005000000947 */ /* 0x000fea0003800000 */
[----:B------:R-:W2:Y:S02]  /*0910*/  LDG.E.CONSTANT R9, [R6.64+0xa00] ;  /* 0x000a000606097981 */ /* 0x000ea4000c1e9900 */
[----:B--2---:R-:W-:Y:S02]  /*0920*/  FFMA R0, R9, R9, R0 ;  /* 0x0000000909007223 */ /* 0x004fe40000000000 */
.L_x_45:
[----:B------:R-:W-:Y:S05]  /*0930*/  @P0 BRA `(.L_x_47) ;  /* 0x0000005000000947 */ /* 0x000fea0003800000 */
[----:B------:R-:W2:Y:S02]  /*0940*/  LDG.E.CONSTANT R9, [R6.64+0xa80] ;  /* 0x000a800606097981 */ /* 0x000ea4000c1e9900 */
[----:B--2---:R-:W-:-:S02]  /*0950*/  FFMA R0, R9, R9, R0 ;  /* 0x0000000909007223 */ /* 0x004fc40000000000 */
.L_x_46:
[----:B------:R-:W-:Y:S05]  /*0960*/  @P0 BRA `(.L_x_48) ;  /* 0x0000005000000947 */ /* 0x000fea0003800000 */
[----:B------:R-:W2:Y:S02]  /*0970*/  LDG.E.CONSTANT R9, [R6.64+0xb00] ;  /* 0x000b000606097981 */ /* 0x000ea4000c1e9900 */
[----:B--2---:R-:W-:-:S02]  /*0980*/  FFMA R0, R9, R9, R0 ;  /* 0x0000000909007223 */ /* 0x004fc40000000000 */
.L_x_47:
[----:B------:R-:W-:Y:S05]  /*0990*/  @P0 BRA `(.L_x_49) ;  /* 0x0000005000000947 */ /* 0x000fea0003800000 */
[----:B------:R-:W2:Y:S02]  /*09a0*/  LDG.E.CONSTANT R9, [R6.64+0xb80] ;  /* 0x000b800606097981 */ /* 0x000ea4000c1e9900 */
[----:B--2---:R-:W-:-:S02]  /*09b0*/  FFMA R0, R9, R9, R0 ;  /* 0x0000000909007223 */ /* 0x004fc40000000000 */
.L_x_48:
[----:B------:R-:W-:Y:S05]  /*09c0*/  @P0 BRA `(.L_x_50) ;  /* 0x0000005000000947 */ /* 0x000fea0003800000 */
[----:B------:R-:W2:Y:S02]  /*09d0*/  LDG.E.CONSTANT R9, [R6.64+0xc00] ;  /* 0x000c000606097981 */ /* 0x000ea4000c1e9900 */
[----:B--2---:R-:W-:-:S02]  /*09e0*/  FFMA R0, R9, R9, R0 ;  /* 0x0000000909007223 */ /* 0x004fc40000000000 */
.L_x_49:
[----:B------:R-:W-:Y:S05]  /*09f0*/  @P0 BRA `(.L_x_51) ;  /* 0x0000005000000947 */ /* 0x000fea0003800000 */
[----:B------:R-:W2:Y:S02]  /*0a00*/  LDG.E.CONSTANT R9, [R6.64+0xc80] ;  /* 0x000c800606097981 */ /* 0x000ea4000c1e9900 */
[----:B--2---:R-:W-:-:S02]  /*0a10*/  FFMA R0, R9, R9, R0 ;  /* 0x0000000909007223 */ /* 0x004fc40000000000 */
.L_x_50:
[----:B------:R-:W-:Y:S05]  /*0a20*/  @P0 BRA `(.L_x_52) ;  /* 0x0000005000000947 */ /* 0x000fea0003800000 */
[----:B------:R-:W2:Y:S02]  /*0a30*/  LDG.E.CONSTANT R9, [R6.64+0xd00] ;  /* 0x000d000606097981 */ /* 0x000ea4000c1e9900 */
[----:B--2---:R-:W-:-:S02]  /*0a40*/  FFMA R0, R9, R9, R0 ;  /* 0x0000000909007223 */ /* 0x004fc40000000000 */
.L_x_51:
[----:B------:R-:W-:Y:S05]  /*0a50*/  @P0 BRA `(.L_x_53) ;  /* 0x0000005000000947 */ /* 0x000fea0003800000 */
[----:B------:R-:W2:Y:S02]  /*0a60*/  LDG.E.CONSTANT R9, [R6.64+0xd80] ;  /* 0x000d800606097981 */ /* 0x000ea4000c1e9900 */
[----:B--2---:R-:W-:-:S02]  /*0a70*/  FFMA R0, R9, R9, R0 ;  /* 0x0000000909007223 */ /* 0x004fc40000000000 */
.L_x_52:
[----:B------:R-:W-:Y:S05]  /*0a80*/  @P0 BRA `(.L_x_54) ;  /* 0x0000005000000947 */ /* 0x000fea0003800000 */
[----:B------:R-:W2:Y:S02]  /*0a90*/  LDG.E.CONSTANT R9, [R6.64+0xe00] ;  /* 0x000e000606097981 */ /* 0x000ea4000c1e9900 */
[----:B--2---:R-:W-:-:S02]  /*0aa0*/  FFMA R0, R9, R9, R0 ;  /* 0x0000000909007223 */ /* 0x004fc40000000000 */
.L_x_53:
[----:B------:R-:W-:Y:S05]  /*0ab0*/  @P0 BRA `(.L_x_55) ;  /* 0x0000006000000947 */ /* 0x000fea0003800000 */
[----:B------:R-:W2:Y:S02]  /*0ac0*/  LDG.E.CONSTANT R9, [R6.64+0xe80] ;  /* 0x000e800606097981 */ /* 0x000ea4000c1e9900 */
[----:B--2---:R-:W-:-:S02]  /*0ad0*/  FFMA R0, R9, R9, R0 ;  /* 0x0000000909007223 */ /* 0x004fc40000000000 */
.L_x_54:
[----:B------:R-:W-:Y:S01]  /*0ae0*/  @P0 BREAK B2 ;  /* 0x0000000000020942 */ /* 0x000fe20003800000 */
[----:B------:R-:W-:Y:S05]  /*0af0*/  @P0 BRA `(.L_x_56) ;  /* 0x0000007000000947 */ /* 0x000fea0003800000 */
[----:B------:R-:W2:Y:S02]  /*0b00*/  LDG.E.CONSTANT R9, [R6.64+0xf00] ;  /* 0x000f000606097981 */ /* 0x000ea4000c1e9900 */
[----:B--2---:R-:W-:-:S02]  /*0b10*/  FFMA R0, R9, R9, R0 ;  /* 0x0000000909007223 */ /* 0x004fc40000000000 */
.L_x_55:
[----:B------:R-:W-:Y:S01]  /*0b20*/  @P0 BREAK B2 ;  /* 0x0000000000020942 */ /* 0x000fe20003800000 */
[----:B------:R-:W-:Y:S05]  /*0b30*/  @P0 BRA `(.L_x_56) ;  /* 0x0000003000000947 */ /* 0x000fea0003800000 */
[----:B------:R-:W-:Y:S05]  /*0b40*/  BSYNC B2 ;  /* 0x0000000000027941 */ /* 0x000fea0003800000 */
.L_x_43:
[----:B------:R-:W2:Y:S02]  /*0b50*/  LDG.E.CONSTANT R7, [R6.64+0xf80] ;  /* 0x000f800606077981 */ /* 0x000ea4000c1e9900 */
[----:B--2---:R-:W-:-:S02]  /*0b60*/  FFMA R0, R7, R7, R0 ;  /* 0x0000000707007223 */ /* 0x004fc40000000000 */
.L_x_56:
[----:B------:R-:W-:Y:S05]  /*0b70*/  BSYNC B3 ;  /* 0x0000000000037941 */ /* 0x000fea0003800000 */
.L_x_42:
[----:B------:R-:W-:Y:S01]  /*0b80*/  WARPSYNC 0xffffffff ;  /* 0xffffffff00007948 */ /* 0x000fe20003800000 */
[----:B------:R-:W-:Y:S01]  /*0b90*/  MOV R6, UR4 ;  /* 0x0000000400067c02 */ /* 0x000fe20008000f00 */
[----:B------:R-:W-:Y:S01]  /*0ba0*/  BSSY B3, `(.L_x_57) ;  /* 0x0000008000037945 */ /* 0x000fe20003800000 */
[----:B------:R-:W-:-:S05]  /*0bb0*/  MOV R7, UR5 ;  /* 0x0000000500077c02 */ /* 0x000fca0008000f00 */
[----:B------:R-:W-:Y:S01]  /*0bc0*/  IMAD.WIDE R6, R4, 0x4, R6 ;  /* 0x0000000404067825 */ /* 0x000fe200078e0206 */
[----:B------:R-:W-:Y:S05]  /*0bd0*/  @P0 BRA `(.L_x_58) ;  /* 0x0000004000000947 */ /* 0x000fea0003800000 */
[----:B------:R-:W2:Y:S04]  /*0be0*/  LDG.E.CONSTANT R9, [R6.64+0x800] ;  /* 0x0008000606097981 */ /* 0x000ea8000c1e9900 */
[----:B------:R-:W3:Y:S01]  /*0bf0*/  LDG.E.CONSTANT R11, [R6.64+0x880] ;  /* 0x00088006060b7981 */ /* 0x000ee2000c1e9900 */
[----:B--2---:R-:W-:-:S04]  /*0c00*/  FFMA R0, R9, R9, R0 ;  /* 0x0000000909007223 */ /* 0x004fc80000000000 */
[----:B---3--:R-:W-:Y:S02]  /*0c10*/  FFMA R0, R11, R11, R0 ;  /* 0x0000000b0b007223 */ /* 0x008fe40000000000 */
.L_x_58:
[----:B------:R-:W-:Y:S05]  /*0c20*/  BSYNC B3 ;  /* 0x0000000000037941 */ /* 0x000fea0003800000 */
.L_x_57:
        /* <DEDUP_REMOVED lines=8> */
.L_x_61:
[----:B------:R-:W-:Y:S05]  /*0cb0*/  @P0 BRA `(.L_x_63) ;  /* 0x0000005000000947 */ /* 0x000fea0003800000 */
[----:B------:R-:W2:Y:S02]  /*0cc0*/  LDG.E.CONSTANT R9, [R6.64+0xa00] ;  /* 0x000a000606097981 */ /* 0x000ea4000c1e9900 */
[----:B--2---:R-:W-:Y:S02]  /*0cd0*/  FFMA R0, R9, R9, R0 ;  /* 0x0000000909007223 */ /* 0x004fe40000000000 */
.L_x_62:
[----:B------:R-:W-:Y:S05]  /*0ce0*/  @P0 BRA `(.L_x_64) ;  /* 0x0000005000000947 */ /* 0x000fea0003800000 */
[----:B------:R-:W2:Y:S02]  /*0cf0*/  LDG.E.CONSTANT R9, [R6.64+0xa80] ;  /* 0x000a800606097981 */ /* 0x000ea4000c1e9900 */
[----:B--2---:R-:W-:-:S02]  /*0d00*/  FFMA R0, R9, R9, R0 ;  /* 0x0000000909007223 */ /* 0x004fc40000000000 */
.L_x_63:
[----:B------:R-:W-:Y:S05]  /*0d10*/  @P0 BRA `(.L_x_65) ;  /* 0x0000005000000947 */ /* 0x000fea0003800000 */
[----:B------:R-:W2:Y:S02]  /*0d20*/  LDG.E.CONSTANT R9, [R6.64+0xb00] ;  /* 0x000b000606097981 */ /* 0x000ea4000c1e9900 */
[----:B--2---:R-:W-:-:S02]  /*0d30*/  FFMA R0, R9, R9, R0 ;  /* 0x0000000909007223 */ /* 0x004fc40000000000 */
.L_x_64:
[----:B------:R-:W-:Y:S05]  /*0d40*/  @P0 BRA `(.L_x_66) ;  /* 0x0000005000000947 */ /* 0x000fea0003800000 */
[----:B------:R-:W2:Y:S02]  /*0d50*/  LDG.E.CONSTANT R9, [R6.64+0xb80] ;  /* 0x000b800606097981 */ /* 0x000ea4000c1e9900 */
[----:B--2---:R-:W-:-:S02]  /*0d60*/  FFMA R0, R9, R9, R0 ;  /* 0x0000000909007223 */ /* 0x004fc40000000000 */
.L_x_65:
[----:B------:R-:W-:Y:S05]  /*0d70*/  @P0 BRA `(.L_x_67) ;  /* 0x0000005000000947 */ /* 0x000fea0003800000 */
[----:B------:R-:W2:Y:S02]  /*0d80*/  LDG.E.CONSTANT R9, [R6.64+0xc00] ;  /* 0x000c000606097981 */ /* 0x000ea4000c1e9900 */
[----:B--2---:R-:W-:-:S02]  /*0d90*/  FFMA R0, R9, R9, R0 ;  /* 0x0000000909007223 */ /* 0x004fc40000000000 */
.L_x_66:
[----:B------:R-:W-:Y:S05]  /*0da0*/  @P0 BRA `(.L_x_68) ;  /* 0x0000005000000947 */ /* 0x000fea0003800000 */
[----:B------:R-:W2:Y:S02]  /*0db0*/  LDG.E.CONSTANT R9, [R6.64+0xc80] ;  /* 0x000c800606097981 */ /* 0x000ea4000c1e9900 */
[----:B--2---:R-:W-:-:S02]  /*0dc0*/  FFMA R0, R9, R9, R0 ;  /* 0x0000000909007223 */ /* 0x004fc40000000000 */
.L_x_67:
[----:B------:R-:W-:Y:S05]  /*0dd0*/  @P0 BRA `(.L_x_69) ;  /* 0x0000005000000947 */ /* 0x000fea0003800000 */
[----:B------:R-:W2:Y:S02]  /*0de0*/  LDG.E.CONSTANT R9, [R6.64+0xd00] ;  /* 0x000d000606097981 */ /* 0x000ea4000c1e9900 */
[----:B--2---:R-:W-:-:S02]  /*0df0*/  FFMA R0, R9, R9, R0 ;  /* 0x0000000909007223 */ /* 0x004fc40000000000 */
.L_x_68:
[----:B------:R-:W-:Y:S05]  /*0e00*/  @P0 BRA `(.L_x_70) ;  /* 0x0000005000000947 */ /* 0x000fea0003800000 */
[----:B------:R-:W2:Y:S02]  /*0e10*/  LDG.E.CONSTANT R9, [R6.64+0xd80] ;  /* 0x000d800606097981 */ /* 0x000ea4000c1e9900 */
[----:B--2---:R-:W-:-:S02]  /*0e20*/  FFMA R0, R9, R9, R0 ;  /* 0x0000000909007223 */ /* 0x004fc40000000000 */
.L_x_69:
[----:B------:R-:W-:Y:S05]  /*0e30*/  @P0 BRA `(.L_x_71) ;  /* 0x0000005000000947 */ /* 0x000fea0003800000 */
[----:B------:R-:W2:Y:S02]  /*0e40*/  LDG.E.CONSTANT R9, [R6.64+0xe00] ;  /* 0x000e000606097981 */ /* 0x000ea4000c1e9900 */
[----:B--2---:R-:W-:-:S02]  /*0e50*/  FFMA R0, R9, R9, R0 ;  /* 0x0000000909007223 */ /* 0x004fc40000000000 */
.L_x_70:
[----:B------:R-:W-:Y:S05]  /*0e60*/  @P0 BRA `(.L_x_72) ;  /* 0x0000006000000947 */ /* 0x000fea0003800000 */
[----:B------:R-:W2:Y:S02]  /*0e70*/  LDG.E.CONSTANT R9, [R6.64+0xe80] ;  /* 0x000e800606097981 */ /* 0x000ea4000c1e9900 */
[----:B--2---:R-:W-:-:S02]  /*0e80*/  FFMA R0, R9, R9, R0 ;  /* 0x0000000909007223 */ /* 0x004fc40000000000 */
.L_x_71:
[----:B------:R-:W-:Y:S01]  /*0e90*/  @P0 BREAK B4 ;  /* 0x0000000000040942 */ /* 0x000fe20003800000 */
[----:B------:R-:W-:Y:S05]  /*0ea0*/  @P0 BRA `(.L_x_73) ;  /* 0x0000007000000947 */ /* 0x000fea0003800000 */
[----:B------:R-:W2:Y:S02]  /*0eb0*/  LDG.E.CONSTANT R9, [R6.64+0xf00] ;  /* 0x000f000606097981 */ /* 0x000ea4000c1e9900 */
[----:B--2---:R-:W-:-:S02]  /*0ec0*/  FFMA R0, R9, R9, R0 ;  /* 0x0000000909007223 */ /* 0x004fc40000000000 */
.L_x_72:
[----:B------:R-:W-:Y:S01]  /*0ed0*/  @P0 BREAK B4 ;  /* 0x0000000000040942 */ /* 0x000fe20003800000 */
[----:B------:R-:W-:Y:S05]  /*0ee0*/  @P0 BRA `(.L_x_73) ;  /* 0x0000003000000947 */ /* 0x000fea0003800000 */
[----:B------:R-:W-:Y:S05]  /*0ef0*/  BSYNC B4 ;  /* 0x0000000000047941 */ /* 0x000fea0003800000 */
.L_x_60:
[----:B------:R-:W2:Y:S02]  /*0f00*/  LDG.E.CONSTANT R7, [R6.64+0xf80] ;  /* 0x000f800606077981 */ /* 0x000ea4000c1e9900 */
[----:B--2---:R-:W-:-:S02]  /*0f10*/  FFMA R0, R7, R7, R0 ;  /* 0x0000000707007223 */ /* 0x004fc40000000000 */
.L_x_73:
[----:B------:R-:W-:Y:S05]  /*0f20*/  BSYNC B3 ;  /* 0x0000000000037941 */ /* 0x000fea0003800000 */
.L_x_59:
[----:B------:R-:W-:Y:S01]  /*0f30*/  WARPSYNC 0xffffffff ;  /* 0xffffffff00007948 */ /* 0x000fe20003800000 */
[----:B------:R-:W-:Y:S02]  /*0f40*/  VOTE.ANY R7, PT, PT ;  /* 0x0000000000077806 */ /* 0x000fe400038e0100 */
[----:B------:R-:W-:-:S02]  /*0f50*/  ISETP.NE.OR P0, PT, R3, RZ, P0 ;  /* 0x000000ff0300720c */ /* 0x000fc40000705670 */
[----:B------:R-:W-:Y:S01]  /*0f60*/  SHF.L.U32 R11, R2, 0x5, RZ ;  /* 0x00000005020b7819 */ /* 0x000fe200000006ff */
[----:B------:R-:W0:Y:S02]  /*0f70*/  SHFL.DOWN PT, R9, R0, 0x10, 0x1f ;  /* 0x0a001f0000097f89 */ /* 0x000e2400000e0000 */
[----:B0-----:R-:W-:-:S05]  /*0f80*/  FADD R4, R9, R0 ;  /* 0x0000000009047221 */ /* 0x001fca0000000000 */
        /* <DEDUP_REMOVED lines=8> */
[----:B------:R0:W1:Y:S01]  /*1010*/  SHFL.IDX PT, R11, R12, R11, 0x1f ;  /* 0x00001f0b0c0b7589 */ /* 0x00006200000e0000 */
[----:B------:R-:W-:Y:S05]  /*1020*/  @P0 EXIT ;  /* 0x000000000000094d */ /* 0x000fea0003800000 */
[----:B------:R-:W-:-:S05]  /*1030*/  IMAD.WIDE R2, R2, R5, c[0x0][0x160] ;  /* 0x0000580002027625 */ /* 0x000fca00078e0205 */
[----:B-1----:R-:W-:Y:S01]  /*1040*/  STG.E [R2.64], R11 ;  /* 0x0000000b02007986 */ /* 0x002fe2000c101906 */
[----:B------:R-:W-:Y:S05]  /*1050*/  EXIT ;  /* 0x000000000000794d */ /* 0x000fea0003800000 */
.L_x_74:
        /* <DEDUP_REMOVED lines=10> */
.L_x_155:


//--------------------- .text.tvmgen_default_fused_reshape_transpose_expand_dims_tile_reshape_strided_slice_reshape_kernel --------------------------
	.section	.text.tvmgen_default_fused_reshape_transpose_expand_dims_tile_reshape_strided_slice_reshape_kernel,"ax",@progbits
	.sectioninfo	@"SHI_REGISTERS=9"
	.align	128
        .global         tvmgen_default_fused_reshape_transpose_expand_dims_tile_reshape_strided_slice_reshape_kernel
        .type           tvmgen_default_fused_reshape_transpose_expand_dims_tile_reshape_strided_slice_reshape_kernel,@function
        .size           tvmgen_default_fused_reshape_transpose_expand_dims_tile_reshape_strided_slice_reshape_kernel,(.L_x_156 - tvmgen_default_fused_reshape_transpose_expand_dims_tile_reshape_strided_slice_reshape_kernel)
        .other          tvmgen_default_fused_reshape_transpose_expand_dims_tile_reshape_strided_slice_reshape_kernel,@"STO_CUDA_ENTRY STV_DEFAULT"
tvmgen_default_fused_reshape_transpose_expand_dims_tile_reshape_strided_slice_reshape_kernel:
.text.tvmgen_default_fused_reshape_transpose_expand_dims_tile_reshape_strided_slice_reshape_kernel:
[----:B------:R-:W-:Y:S02]  /*0000*/  IMAD.MOV.U32 R1, RZ, RZ, c[0x0][0x28] ;  /* 0x00000a00ff017624 */ /* 0x000fe400078e00ff */
[----:B------:R-:W0:Y:S01]  /*0010*/  S2R R4, SR_TID.X ;  /* 0x0000000000047919 */ /* 0x000e220000002100 */
[----:B------:R-:W-:Y:S01]  /*0020*/  IMAD.MOV.U32 R6, RZ, RZ, 0x4 ;  /* 0x00000004ff067424 */ /* 0x000fe200078e00ff */
[----:B------:R-:W-:Y:S02]  /*0030*/  ULDC.64 UR4, c[0x0][0x118] ;  /* 0x0000460000047ab9 */ /* 0x000fe40000000a00 */
[----:B------:R-:W1:Y:S01]  /*0040*/  S2R R5, SR_CTAID.X ;  /* 0x0000000000057919 */ /* 0x000e620000002500 */
[----:B0-----:R-:W-:Y:S02]  /*0050*/  LOP3.LUT R2, R4, 0x3f, RZ, 0xc0, !PT ;  /* 0x0000003f04027812 */ /* 0x001fe400078ec0ff */
[----:B------:R-:W-:Y:S02]  /*0060*/  SHF.R.S32.HI R0, RZ, 0x8, R4 ;  /* 0x00000008ff007819 */ /* 0x000fe40000011404 */
[----:B-1----:R-:W-:-:S04]  /*0070*/  PRMT R3, R5, 0x2104, R2 ;  /* 0x0000210405037816 */ /* 0x002fc80000000002 */
[----:B------:R-:W-:-:S05]  /*0080*/  LEA R3, R0, R3, 0x6 ;  /* 0x0000000300037211 */ /* 0x000fca00078e30ff */
[----:B------:R-:W-:-:S06]  /*0090*/  IMAD.WIDE R2, R3, R6, c[0x0][0x168] ;  /* 0x00005a0003027625 */ /* 0x000fcc00078e0206 */
[----:B------:R-:W2:Y:S01]  /*00a0*/  LDG.E.CONSTANT R3, [R2.64] ;  /* 0x0000000402037981 */ /* 0x000ea2000c1e9900 */
[----:B------:R-:W-:-:S05]  /*00b0*/  LEA R4, R5, R4, 0xa ;  /* 0x0000000405047211 */ /* 0x000fca00078e50ff */
[----:B------:R-:W-:-:S05]  /*00c0*/  IMAD.WIDE R4, R4, R6, c[0x0][0x160] ;  /* 0x0000580004047625 */ /* 0x000fca00078e0206 */
[----:B--2---:R-:W-:Y:S01]  /*00d0*/  STG.E [R4.64], R3 ;  /* 0x0000000304007986 */ /* 0x004fe2000c101904 */
[----:B------:R-:W-:Y:S05]  /*00e0*/  EXIT ;  /* 0x000000000000794d */ /* 0x000fea0003800000 */
.L_x_75:
        /* <DEDUP_REMOVED lines=9> */
.L_x_156:


//--------------------- .text.tvmgen_default_fused_scatter_nd_kernel_1 --------------------------
	.section	.text.tvmgen_default_fused_scatter_nd_kernel_1,"ax",@progbits
	.sectioninfo	@"SHI_REGISTERS=40"
	.align	128
        .global         tvmgen_default_fused_scatter_nd_kernel_1
        .type           tvmgen_default_fused_scatter_nd_kernel_1,@function
        .size           tvmgen_default_fused_scatter_nd_kernel_1,(.L_x_157 - tvmgen_default_fused_scatter_nd_kernel_1)
        .other          tvmgen_default_fused_scatter_nd_kernel_1,@"STO_CUDA_ENTRY STV_DEFAULT"
tvmgen_default_fused_scatter_nd_kernel_1:
.text.tvmgen_default_fused_scatter_nd_kernel_1:
[----:B------:R-:W-:Y:S02]  /*0000*/  IMAD.MOV.U32 R1, RZ, RZ, c[0x0][0x28] ;  /* 0x00000a00ff017624 */ /* 0x000fe400078e00ff */
[----:B------:R-:W-:Y:S01]  /*0010*/  IMAD.MOV.U32 R2, RZ, RZ, c[0x0][0x160] ;  /* 0x00005800ff027624 */ /* 0x000fe200078e00ff */
[----:B------:R-:W-:Y:S01]  /*0020*/  ULDC.64 UR4, c[0x0][0x118] ;  /* 0x0000460000047ab9 */ /* 0x000fe20000000a00 */
[----:B------:R-:W-:Y:S02]  /*0030*/  IMAD.MOV.U32 R3, RZ, RZ, c[0x0][0x164] ;  /* 0x00005900ff037624 */ /* 0x000fe400078e00ff */
[----:B------:R-:W-:Y:S02]  /*0040*/  IMAD.MOV.U32 R24, RZ, RZ, c[0x0][0x168] ;  /* 0x00005a00ff187624 */ /* 0x000fe400078e00ff */
[----:B------:R-:W-:Y:S02]  /*0050*/  IMAD.MOV.U32 R37, RZ, RZ, c[0x0][0x16c] ;  /* 0x00005b00ff257624 */ /* 0x000fe400078e00ff */
[----:B------:R-:W-:Y:S02]  /*0060*/  IMAD.MOV.U32 R0, RZ, RZ, RZ ;  /* 0x000000ffff007224 */ /* 0x000fe400078e00ff */
.L_x_76:
[----:B0-----:R-:W2:Y:S04]  /*0070*/  LDG.E.64.CONSTANT R4, [R2.64] ;  /* 0x0000000402047981 */ /* 0x001ea8000c1e9b00 */
[----:B------:R-:W3:Y:S04]  /*0080*/  LDG.E.64.CONSTANT R8, [R2.64+0x4000] ;  /* 0x0040000402087981 */ /* 0x000ee8000c1e9b00 */
[----:B------:R-:W4:Y:S04]  /*0090*/  LDG.E.64.CONSTANT R10, [R2.64+0x8] ;  /* 0x00000804020a7981 */ /* 0x000f28000c1e9b00 */
[----:B------:R-:W5:Y:S04]  /*00a0*/  LDG.E.64.CONSTANT R16, [R2.64+0x4008] ;  /* 0x0040080402107981 */ /* 0x000f68000c1e9b00 */
[----:B------:R-:W5:Y:S04]  /*00b0*/  LDG.E.64.CONSTANT R18, [R2.64+0x8000] ;  /* 0x0080000402127981 */ /* 0x000f68000c1e9b00 */
[----:B------:R-:W5:Y:S04]  /*00c0*/  LDG.E.64.CONSTANT R32, [R2.64+0x10] ;  /* 0x0000100402207981 */ /* 0x000f68000c1e9b00 */
[----:B------:R-:W5:Y:S04]  /*00d0*/  LDG.E.64.CONSTANT R22, [R2.64+0x4010] ;  /* 0x0040100402167981 */ /* 0x000f68000c1e9b00 */
[----:B------:R-:W5:Y:S04]  /*00e0*/  LDG.E.64.CONSTANT R6, [R2.64+0x4018] ;  /* 0x0040180402067981 */ /* 0x000f68000c1e9b00 */
[----:B------:R-:W5:Y:S04]  /*00f0*/  LDG.E.64.CONSTANT R14, [R2.64+0x8018] ;  /* 0x00801804020e7981 */ /* 0x000f68000c1e9b00 */
[----:B------:R-:W5:Y:S04]  /*0100*/  LDG.E.64.CONSTANT R12, [R2.64+0x8010] ;  /* 0x00801004020c7981 */ /* 0x000f68000c1e9b00 */
[----:B------:R-:W5:Y:S01]  /*0110*/  LDG.E.64.CONSTANT R20, [R2.64+0xc018] ;  /* 0x00c0180402147981 */ /* 0x000f62000c1e9b00 */
[C---:B--2---:R-:W-:Y:S01]  /*0120*/  IMAD.SHL.U32 R25, R4.reuse, 0x40000, RZ ;  /* 0x0004000004197824 */ /* 0x044fe200078e00ff */
[----:B------:R-:W-:-:S02]  /*0130*/  SHF.L.U64.HI R31, R4, 0x12, R5 ;  /* 0x00000012041f7819 */ /* 0x000fc40000010205 */
[----:B------:R-:W2:Y:S02]  /*0140*/  LDG.E.64.CONSTANT R4, [R2.64+0x18] ;  /* 0x0000180402047981 */ /* 0x000ea4000c1e9b00 */
[----:B---3--:R-:W-:Y:S01]  /*0150*/  LEA R25, P0, R8, R25, 0xd ;  /* 0x0000001908197211 */ /* 0x008fe200078068ff */
[----:B----4-:R-:W-:-:S03]  /*0160*/  IMAD.SHL.U32 R27, R10, 0x40000, RZ ;  /* 0x000400000a1b7824 */ /* 0x010fc600078e00ff */
[----:B------:R-:W-:Y:S02]  /*0170*/  LEA.HI.X R31, R8, R31, R9, 0xd, P0 ;  /* 0x0000001f081f7211 */ /* 0x000fe400000f6c09 */
[----:B------:R-:W-:Y:S01]  /*0180*/  SHF.L.U64.HI R29, R10, 0x12, R11 ;  /* 0x000000120a1d7819 */ /* 0x000fe2000001020b */
[----:B------:R-:W3:Y:S01]  /*0190*/  LDG.E.64.CONSTANT R8, [R2.64+0xc000] ;  /* 0x00c0000402087981 */ /* 0x000ee2000c1e9b00 */
[----:B-----5:R-:W-:-:S03]  /*01a0*/  LEA R27, P1, R16, R27, 0xd ;  /* 0x0000001b101b7211 */ /* 0x020fc600078268ff */
[----:B------:R-:W4:Y:S01]  /*01b0*/  LDG.E.64.CONSTANT R10, [R2.64+0x8008] ;  /* 0x00800804020a7981 */ /* 0x000f22000c1e9b00 */
[----:B------:R-:W-:-:S03]  /*01c0*/  LEA.HI.X R29, R16, R29, R17, 0xd, P1 ;  /* 0x0000001d101d7211 */ /* 0x000fc600008f6c11 */
[----:B------:R-:W5:Y:S01]  /*01d0*/  LDG.E.64.CONSTANT R16, [R2.64+0xc008] ;  /* 0x00c0080402107981 */ /* 0x000f62000c1e9b00 */
[----:B------:R-:W-:Y:S01]  /*01e0*/  LEA R25, P0, R18, R25, 0x6 ;  /* 0x0000001912197211 */ /* 0x000fe200078030ff */
[----:B------:R-:W-:-:S03]  /*01f0*/  IMAD.SHL.U32 R35, R32, 0x40000, RZ ;  /* 0x0004000020237824 */ /* 0x000fc600078e00ff */
[----:B------:R-:W-:Y:S02]  /*0200*/  LEA.HI.X R31, R18, R31, R19, 0x6, P0 ;  /* 0x0000001f121f7211 */ /* 0x000fe400000f3413 */
[----:B------:R-:W5:Y:S01]  /*0210*/  LDG.E.64.CONSTANT R18, [R2.64+0xc010] ;  /* 0x00c0100402127981 */ /* 0x000f62000c1e9b00 */
[----:B------:R-:W-:Y:S02]  /*0220*/  SHF.L.U64.HI R32, R32, 0x12, R33 ;  /* 0x0000001220207819 */ /* 0x000fe40000010221 */
[----:B------:R-:W-:-:S04]  /*0230*/  LEA R33, P0, R22, R35, 0xd ;  /* 0x0000002316217211 */ /* 0x000fc800078068ff */
[----:B------:R-:W-:Y:S01]  /*0240*/  LEA.HI.X R35, R22, R32, R23, 0xd, P0 ;  /* 0x0000002016237211 */ /* 0x000fe200000f6c17 */
[----:B------:R-:W-:Y:S02]  /*0250*/  IMAD.MOV.U32 R22, RZ, RZ, R24 ;  /* 0x000000ffff167224 */ /* 0x000fe400078e0018 */
[----:B------:R-:W-:-:S05]  /*0260*/  IMAD.MOV.U32 R23, RZ, RZ, R37 ;  /* 0x000000ffff177224 */ /* 0x000fca00078e0025 */
[----:B------:R-:W5:Y:S04]  /*0270*/  LDG.E.CONSTANT R32, [R22.64] ;  /* 0x0000000416207981 */ /* 0x000f68000c1e9900 */
[----:B------:R-:W5:Y:S04]  /*0280*/  LDG.E.CONSTANT R30, [R22.64+0x4] ;  /* 0x00000404161e7981 */ /* 0x000f68000c1e9900 */
[----:B------:R-:W5:Y:S04]  /*0290*/  LDG.E.CONSTANT R28, [R22.64+0x8] ;  /* 0x00000804161c7981 */ /* 0x000f68000c1e9900 */
[----:B------:R-:W5:Y:S01]  /*02a0*/  LDG.E.CONSTANT R26, [R22.64+0xc] ;  /* 0x00000c04161a7981 */ /* 0x000f62000c1e9900 */
[----:B------:R-:W-:-:S02]  /*02b0*/  LEA R33, P2, R12, R33, 0x6 ;  /* 0x000000210c217211 */ /* 0x000fc400078430ff */
[----:B------:R-:W-:Y:S02]  /*02c0*/  IADD3 R0, R0, 0x4, RZ ;  /* 0x0000000400007810 */ /* 0x000fe40007ffe0ff */
[----:B------:R-:W-:Y:S01]  /*02d0*/  LEA.HI.X R35, R12, R35, R13, 0x6, P2 ;  /* 0x000000230c237211 */ /* 0x000fe200010f340d */
[C---:B--2---:R-:W-:Y:S01]  /*02e0*/  IMAD.SHL.U32 R37, R4.reuse, 0x40000, RZ ;  /* 0x0004000004257824 */ /* 0x044fe200078e00ff */
[----:B------:R-:W-:-:S04]  /*02f0*/  SHF.L.U64.HI R4, R4, 0x12, R5 ;  /* 0x0000001204047819 */ /* 0x000fc80000010205 */
[----:B------:R-:W-:-:S04]  /*0300*/  LEA R5, P0, R6, R37, 0xd ;  /* 0x0000002506057211 */ /* 0x000fc800078068ff */
[----:B------:R-:W-:Y:S02]  /*0310*/  LEA.HI.X R7, R6, R4, R7, 0xd, P0 ;  /* 0x0000000406077211 */ /* 0x000fe400000f6c07 */
[----:B---3--:R-:W-:Y:S02]  /*0320*/  IADD3 R25, P0, R8, R25, RZ ;  /* 0x0000001908197210 */ /* 0x008fe40007f1e0ff */
[----:B----4-:R-:W-:Y:S02]  /*0330*/  LEA R27, P1, R10, R27, 0x6 ;  /* 0x0000001b0a1b7211 */ /* 0x010fe400078230ff */
[----:B------:R-:W-:Y:S01]  /*0340*/  LEA R5, P3, R14, R5, 0x6 ;  /* 0x000000050e057211 */ /* 0x000fe200078630ff */
[----:B------:R-:W-:Y:S01]  /*0350*/  IMAD.X R8, R9, 0x1, R31, P0 ;  /* 0x0000000109087824 */ /* 0x000fe200000e061f */
[----:B------:R-:W-:Y:S02]  /*0360*/  LEA.HI.X R29, R10, R29, R11, 0x6, P1 ;  /* 0x0000001d0a1d7211 */ /* 0x000fe400008f340b */
[----:B-----5:R-:W-:-:S02]  /*0370*/  IADD3 R27, P1, R16, R27, RZ ;  /* 0x0000001b101b7210 */ /* 0x020fc40007f3e0ff */
[----:B------:R-:W-:Y:S02]  /*0380*/  LEA R4, P0, R25, c[0x0][0x170], 0x2 ;  /* 0x00005c0019047a11 */ /* 0x000fe400078010ff */
[----:B------:R-:W-:Y:S01]  /*0390*/  LEA.HI.X R7, R14, R7, R15, 0x6, P3 ;  /* 0x000000070e077211 */ /* 0x000fe200018f340f */
[----:B------:R-:W-:Y:S01]  /*03a0*/  IMAD.X R16, R17, 0x1, R29, P1 ;  /* 0x0000000111107824 */ /* 0x000fe200008e061d */
[----:B------:R-:W-:Y:S02]  /*03b0*/  IADD3 R11, P3, R20, R5, RZ ;  /* 0x00000005140b7210 */ /* 0x000fe40007f7e0ff */
[----:B------:R-:W-:Y:S02]  /*03c0*/  LEA.HI.X R5, R25, c[0x0][0x174], R8, 0x2, P0 ;  /* 0x00005d0019057a11 */ /* 0x000fe400000f1408 */
[----:B------:R-:W-:Y:S02]  /*03d0*/  LEA R6, P0, R27, c[0x0][0x170], 0x2 ;  /* 0x00005c001b067a11 */ /* 0x000fe400078010ff */
[----:B------:R-:W-:Y:S01]  /*03e0*/  IADD3 R33, P2, R18, R33, RZ ;  /* 0x0000002112217210 */ /* 0x000fe20007f5e0ff */
[----:B------:R-:W-:Y:S01]  /*03f0*/  IMAD.X R20, R21, 0x1, R7, P3 ;  /* 0x0000000115147824 */ /* 0x000fe200018e0607 */
[----:B------:R-:W-:-:S02]  /*0400*/  LEA.HI.X R7, R27, c[0x0][0x174], R16, 0x2, P0 ;  /* 0x00005d001b077a11 */ /* 0x000fc400000f1410 */
[----:B------:R-:W-:Y:S01]  /*0410*/  ISETP.NE.AND P0, PT, R0, 0x800, PT ;  /* 0x000008000000780c */ /* 0x000fe20003f05270 */
[----:B------:R-:W-:Y:S01]  /*0420*/  IMAD.X R18, R19, 0x1, R35, P2 ;  /* 0x0000000113127824 */ /* 0x000fe200010e0623 */
[----:B------:R-:W-:Y:S02]  /*0430*/  LEA R8, P1, R33, c[0x0][0x170], 0x2 ;  /* 0x00005c0021087a11 */ /* 0x000fe400078210ff */
[----:B------:R-:W-:Y:S02]  /*0440*/  LEA R10, P2, R11, c[0x0][0x170], 0x2 ;  /* 0x00005c000b0a7a11 */ /* 0x000fe400078410ff */
[----:B------:R-:W-:Y:S02]  /*0450*/  LEA.HI.X R9, R33, c[0x0][0x174], R18, 0x2, P1 ;  /* 0x00005d0021097a11 */ /* 0x000fe400008f1412 */
[----:B------:R-:W-:Y:S01]  /*0460*/  LEA.HI.X R11, R11, c[0x0][0x174], R20, 0x2, P2 ;  /* 0x00005d000b0b7a11 */ /* 0x000fe200010f1414 */
[----:B------:R0:W-:Y:S01]  /*0470*/  STG.E [R4.64], R32 ;  /* 0x0000002004007986 */ /* 0x0001e2000c101904 */
[----:B------:R-:W-:-:S02]  /*0480*/  IADD3 R24, P1, R22, 0x10, RZ ;  /* 0x0000001016187810 */ /* 0x000fc40007f3e0ff */
[----:B------:R-:W-:Y:S01]  /*0490*/  IADD3 R2, P2, R2, 0x20, RZ ;  /* 0x0000002002027810 */ /* 0x000fe20007f5e0ff */
[----:B------:R0:W-:Y:S04]  /*04a0*/  STG.E [R6.64], R30 ;  /* 0x0000001e06007986 */ /* 0x0001e8000c101904 */
[----:B------:R0:W-:Y:S01]  /*04b0*/  STG.E [R8.64], R28 ;  /* 0x0000001c08007986 */ /* 0x0001e2000c101904 */
[----:B------:R-:W-:-:S03]  /*04c0*/  IMAD.X R37, RZ, RZ, R23, P1 ;  /* 0x000000ffff257224 */ /* 0x000fc600008e0617 */
[----:B------:R0:W-:Y:S01]  /*04d0*/  STG.E [R10.64], R26 ;  /* 0x0000001a0a007986 */ /* 0x0001e2000c101904 */
[----:B------:R-:W-:Y:S01]  /*04e0*/  IMAD.X R3, RZ, RZ, R3, P2 ;  /* 0x000000ffff037224 */ /* 0x000fe200010e0603 */
[----:B------:R-:W-:Y:S05]  /*04f0*/  @P0 BRA `(.L_x_76) ;  /* 0xfffffb7000000947 */ /* 0x000fea000383ffff */
[----:B------:R-:W-:Y:S05]  /*0500*/  EXIT ;  /* 0x000000000000794d */ /* 0x000fea0003800000 */
.L_x_77:
        /* <DEDUP_REMOVED lines=15> */
.L_x_157:


//--------------------- .text.tvmgen_default_fused_add_kernel --------------------------
	.section	.text.tvmgen_default_fused_add_kernel,"ax",@progbits
	.sectioninfo	@"SHI_REGISTERS=10"
	.align	128
        .global         tvmgen_default_fused_add_kernel
        .type           tvmgen_default_fused_add_kernel,@function
        .size           tvmgen_default_fused_add_kernel,(.L_x_158 - tvmgen_default_fused_add_kernel)
        .other          tvmgen_default_fused_add_kernel,@"STO_CUDA_ENTRY STV_DEFAULT"
tvmgen_default_fused_add_kernel:
.text.tvmgen_default_fused_add_kernel:
[----:B------:R-:W-:Y:S02]  /*0000*/  IMAD.MOV.U32 R1, RZ, RZ, c[0x0][0x28] ;  /* 0x00000a00ff017624 */ /* 0x000fe400078e00ff */
[----:B------:R-:W-:Y:S01]  /*0010*/  IMAD.MOV.U32 R2, RZ, RZ, c[0x0][0x168] ;  /* 0x00005a00ff027624 */ /* 0x000fe200078e00ff */
[----:B------:R-:W-:Y:S01]  /*0020*/  MOV R3, c[0x0][0x16c] ;  /* 0x00005b0000037a02 */ /* 0x000fe20000000f00 */
[----:B------:R-:W-:-:S05]  /*0030*/  ULDC.64 UR4, c[0x0][0x118] ;  /* 0x0000460000047ab9 */ /* 0x000fca0000000a00 */
[----:B------:R-:W2:Y:S01]  /*0040*/  LDG.E.64.CONSTANT R2, [R2.64] ;  /* 0x0000000402027981 */ /* 0x000ea2000c1e9b00 */
[----:B------:R-:W-:Y:S02]  /*0050*/  MOV R4, c[0x0][0x160] ;  /* 0x0000580000047a02 */ /* 0x000fe40000000f00 */
[----:B------:R-:W-:Y:S02]  /*0060*/  MOV R5, c[0x0][0x164] ;  /* 0x0000590000057a02 */ /* 0x000fe40000000f00 */
[----:B--2---:R-:W-:-:S05]  /*0070*/  IADD3 R6, P0, R2, 0x1, RZ ;  /* 0x0000000102067810 */ /* 0x004fca0007f1e0ff */
[----:B------:R-:W-:-:S05]  /*0080*/  IMAD.X R7, RZ, RZ, R3, P0 ;  /* 0x000000ffff077224 */ /* 0x000fca00000e0603 */
[----:B------:R-:W-:Y:S01]  /*0090*/  STG.E.64 [R4.64], R6 ;  /* 0x0000000604007986 */ /* 0x000fe2000c101b04 */
[----:B------:R-:W-:Y:S05]  /*00a0*/  EXIT ;  /* 0x000000000000794d */ /* 0x000fea0003800000 */
.L_x_78:
        /* <DEDUP_REMOVED lines=13> */
.L_x_158:


//--------------------- .text.tvmgen_default_fused_nn_batch_matmul_kernel --------------------------
	.section	.text.tvmgen_default_fused_nn_batch_matmul_kernel,"ax",@progbits
	.sectionflags	@"SHF_BARRIERS=1"
	.sectioninfo	@"SHI_REGISTERS=127"
	.align	128
        .global         tvmgen_default_fused_nn_batch_matmul_kernel
        .type           tvmgen_default_fused_nn_batch_matmul_kernel,@function
        .size           tvmgen_default_fused_nn_batch_matmul_kernel,(.L_x_159 - tvmgen_default_fused_nn_batch_matmul_kernel)
        .other          tvmgen_default_fused_nn_batch_matmul_kernel,@"STO_CUDA_ENTRY STV_DEFAULT"
tvmgen_default_fused_nn_batch_matmul_kernel:
.text.tvmgen_default_fused_nn_batch_matmul_kernel:
[----:B------:R-:W-:Y:S02]  /*0000*/  MOV R1, c[0x0][0x28] ;  /* 0x00000a0000017a02 */ /* 0x000fe40000000f00 */
[----:B------:R-:W0:Y:S01]  /*0010*/  S2R R0, SR_CTAID.Z ;  /* 0x0000000000007919 */ /* 0x000e220000002700 */
[----:B------:R-:W-:Y:S01]  /*0020*/  MOV R2, 0x4 ;  /* 0x0000000400027802 */ /* 0x000fe20000000f00 */
[----:B------:R-:W-:Y:S01]  /*0030*/  CS2R R74, SRZ ;  /* 0x00000000004a7805 */ /* 0x000fe2000001ff00 */
[----:B------:R-:W-:Y:S01]  /*0040*/  MOV R35, RZ ;  /* 0x000000ff00237202 */ /* 0x000fe20000000f00 */
[----:B------:R-:W0:Y:S01]  /*0050*/  S2R R3, SR_TID.X ;  /* 0x0000000000037919 */ /* 0x000e220000002100 */
[----:B------:R-:W-:Y:S01]  /*0060*/  MOV R49, RZ ;  /* 0x000000ff00317202 */ /* 0x000fe20000000f00 */
[----:B------:R-:W-:Y:S01]  /*0070*/  ULDC.64 UR4, c[0x0][0x118] ;  /* 0x0000460000047ab9 */ /* 0x000fe20000000a00 */
[----:B------:R-:W-:Y:S01]  /*0080*/  MOV R79, RZ ;  /* 0x000000ff004f7202 */ /* 0x000fe20000000f00 */
[----:B------:R-:W1:Y:S01]  /*0090*/  S2R R69, SR_CTAID.X ;  /* 0x0000000000457919 */ /* 0x000e620000002500 */
[----:B------:R-:W-:Y:S01]  /*00a0*/  MOV R81, RZ ;  /* 0x000000ff00517202 */ /* 0x000fe20000000f00 */
[----:B------:R-:W-:Y:S01]  /*00b0*/  ULDC.64 UR6, c[0x0][0x170] ;  /* 0x00005c0000067ab9 */ /* 0x000fe20000000a00 */
[----:B------:R-:W-:-:S02]  /*00c0*/  MOV R77, RZ ;  /* 0x000000ff004d7202 */ /* 0x000fc40000000f00 */
[----:B------:R-:W-:Y:S02]  /*00d0*/  MOV R73, RZ ;  /* 0x000000ff00497202 */ /* 0x000fe40000000f00 */
[----:B------:R-:W-:Y:S02]  /*00e0*/  MOV R71, RZ ;  /* 0x000000ff00477202 */ /* 0x000fe40000000f00 */
[CC--:B0-----:R-:W-:Y:S02]  /*00f0*/  LEA R83, R0.reuse, R3.reuse, 0x6 ;  /* 0x0000000300537211 */ /* 0x0c1fe400078e30ff */
[----:B------:R-:W-:Y:S02]  /*0100*/  LEA R72, R0, R3, 0xd ;  /* 0x0000000300487211 */ /* 0x000fe400078e68ff */
[----:B------:R-:W-:Y:S01]  /*0110*/  LEA R70, R3, 0x20, 0x8 ;  /* 0x0000002003467811 */ /* 0x000fe200078e40ff */
[----:B------:R-:W-:Y:S01]  /*0120*/  IMAD.WIDE R82, R83, R2, c[0x0][0x168] ;  /* 0x00005a0053527625 */ /* 0x000fe200078e0202 */
[----:B-1----:R-:W-:-:S04]  /*0130*/  LEA R72, R69, R72, 0xc ;  /* 0x0000004845487211 */ /* 0x002fc800078e60ff */
[----:B------:R-:W-:Y:S02]  /*0140*/  MOV R68, R82 ;  /* 0x0000005200447202 */ /* 0x000fe40000000f00 */
.L_x_79:
[----:B------:R-:W-:Y:S01]  /*0150*/  MOV R4, UR6 ;  /* 0x0000000600047c02 */ /* 0x000fe20008000f00 */
[----:B------:R-:W-:Y:S01]  /*0160*/  BAR.SYNC.DEFER_BLOCKING 0x0 ;  /* 0x0000000000007b1d */ /* 0x000fe20000010000 */
[----:B------:R-:W-:Y:S02]  /*0170*/  MOV R5, UR7 ;  /* 0x0000000700057c02 */ /* 0x000fe40008000f00 */
[----:B------:R-:W-:-:S03]  /*0180*/  MOV R82, R68 ;  /* 0x0000004400527202 */ /* 0x000fc60000000f00 */
[----:B------:R-:W-:Y:S02]  /*0190*/  IMAD.WIDE R4, R72, 0x4, R4 ;  /* 0x0000000448047825 */ /* 0x000fe400078e0204 */
[----:B------:R-:W2:Y:S04]  /*01a0*/  LDG.E.CONSTANT R32, [R82.64] ;  /* 0x0000000452207981 */ /* 0x000ea8000c1e9900 */
[----:B------:R-:W3:Y:S04]  /*01b0*/  LDG.E.CONSTANT R6, [R4.64] ;  /* 0x0000000404067981 */ /* 0x000ee8000c1e9900 */
        /* <DEDUP_REMOVED lines=63> */
[----:B--2---:R-:W-:Y:S04]  /*05b0*/  STS [R3.X4], R32 ;  /* 0x0000002003007388 */ /* 0x004fe80000004800 */
[----:B---3--:R-:W-:Y:S04]  /*05c0*/  STS [R3.X4+0x20], R6 ;  /* 0x0000200603007388 */ /* 0x008fe80000004800 */
[----:B----4-:R-:W-:Y:S04]  /*05d0*/  STS [R3.X4+0x40], R8 ;  /* 0x0000400803007388 */ /* 0x010fe80000004800 */
[----:B-----5:R-:W-:Y:S04]  /*05e0*/  STS [R3.X4+0x60], R10 ;  /* 0x0000600a03007388 */ /* 0x020fe80000004800 */
[----:B------:R-:W-:Y:S04]  /*05f0*/  STS [R3.X4+0x80], R12 ;  /* 0x0000800c03007388 */ /* 0x000fe80000004800 */
        /* <DEDUP_REMOVED lines=60> */
[----:B------:R-:W-:Y:S06]  /*09c0*/  BAR.SYNC.DEFER_BLOCKING 0x0 ;  /* 0x0000000000007b1d */ /* 0x000fec0000010000 */
[----:B------:R-:W-:Y:S04]  /*09d0*/  LDS.128 R52, [R70] ;  /* 0x0000000046347984 */ /* 0x000fe80000000c00 */
[----:B------:R-:W0:Y:S04]  /*09e0*/  LDS.128 R4, [RZ] ;  /* 0x00000000ff047984 */ /* 0x000e280000000c00 */
[----:B------:R-:W1:Y:S04]  /*09f0*/  LDS.128 R60, [R70+0x20] ;  /* 0x00002000463c7984 */ /* 0x000e680000000c00 */
[----:B------:R-:W2:Y:S04]  /*0a00*/  LDS.128 R8, [R70+0x40] ;  /* 0x0000400046087984 */ /* 0x000ea80000000c00 */
[----:B------:R-:W3:Y:S04]  /*0a10*/  LDS.128 R12, [R70+0x60] ;  /* 0x00006000460c7984 */ /* 0x000ee80000000c00 */
[----:B------:R-:W4:Y:S04]  /*0a20*/  LDS.128 R16, [R70+0x80] ;  /* 0x0000800046107984 */ /* 0x000f280000000c00 */
[----:B------:R-:W5:Y:S04]  /*0a30*/  LDS.128 R20, [R70+0xa0] ;  /* 0x0000a00046147984 */ /* 0x000f680000000c00 */
[----:B------:R-:W4:Y:S04]  /*0a40*/  LDS.128 R24, [R70+0xc0] ;  /* 0x0000c00046187984 */ /* 0x000f280000000c00 */
[----:B------:R-:W4:Y:S04]  /*0a50*/  LDS.128 R28, [R70+0xe0] ;  /* 0x0000e000461c7984 */ /* 0x000f280000000c00 */
[----:B------:R-:W-:Y:S04]  /*0a60*/  LDS.128 R36, [0x10] ;  /* 0x00001000ff247984 */ /* 0x000fe80000000c00 */
[----:B------:R-:W-:Y:S01]  /*0a70*/  LDS.128 R40, [R70+0x30] ;  /* 0x0000300046287984 */ /* 0x000fe20000000c00 */
[----:B0-----:R-:W-:-:S03]  /*0a80*/  FFMA R52, R52, R4, R35 ;  /* 0x0000000434347223 */ /* 0x001fc60000000023 */
[----:B------:R-:W-:Y:S01]  /*0a90*/  LDS.128 R44, [R70+0x50] ;  /* 0x00005000462c7984 */ /* 0x000fe20000000c00 */
[----:B-1----:R-:W-:Y:S01]  /*0aa0*/  FFMA R60, R4, R60, R49 ;  /* 0x0000003c043c7223 */ /* 0x002fe20000000031 */
[----:B------:R-:W-:Y:S02]  /*0ab0*/  FFMA R53, R53, R5, R52 ;  /* 0x0000000535357223 */ /* 0x000fe40000000034 */
[----:B------:R-:W0:Y:S01]  /*0ac0*/  LDS.128 R32, [R70+0x10] ;  /* 0x0000100046207984 */ /* 0x000e220000000c00 */
[----:B------:R-:W-:Y:S01]  /*0ad0*/  FFMA R61, R5, R61, R60 ;  /* 0x0000003d053d7223 */ /* 0x000fe2000000003c */
[----:B------:R-:W-:Y:S01]  /*0ae0*/  FFMA R54, R54, R6, R53 ;  /* 0x0000000636367223 */ /* 0x000fe20000000035 */
[----:B--2---:R-:W-:Y:S01]  /*0af0*/  FFMA R8, R4, R8, R79 ;  /* 0x0000000804087223 */ /* 0x004fe2000000004f */
[----:B------:R-:W1:Y:S01]  /*0b00*/  LDS.128 R48, [R70+0x70] ;  /* 0x0000700046307984 */ /* 0x000e620000000c00 */
[----:B------:R-:W-:Y:S01]  /*0b10*/  FFMA R62, R6, R62, R61 ;  /* 0x0000003e063e7223 */ /* 0x000fe2000000003d */
[----:B---3--:R-:W-:Y:S01]  /*0b20*/  FFMA R12, R4, R12, R81 ;  /* 0x0000000c040c7223 */ /* 0x008fe20000000051 */
[----:B------:R-:W-:Y:S01]  /*0b30*/  FFMA R79, R55, R7, R54 ;  /* 0x00000007374f7223 */ /* 0x000fe20000000036 */
[----:B------:R-:W2:Y:S01]  /*0b40*/  LDS.128 R56, [R70+0xb0] ;  /* 0x0000b00046387984 */ /* 0x000ea20000000c00 */
[----:B------:R-:W-:-:S03]  /*0b50*/  FFMA R81, R7, R63, R62 ;  /* 0x0000003f07517223 */ /* 0x000fc6000000003e */
[----:B------:R-:W3:Y:S04]  /*0b60*/  LDS.128 R52, [R70+0x90] ;  /* 0x0000900046347984 */ /* 0x000ee80000000c00 */
[----:B------:R-:W3:Y:S04]  /*0b70*/  LDS.128 R60, [R70+0xd0] ;  /* 0x0000d000463c7984 */ /* 0x000ee80000000c00 */
[----:B------:R-:W3:Y:S01]  /*0b80*/  LDS.128 R64, [R70+0xf0] ;  /* 0x0000f00046407984 */ /* 0x000ee20000000c00 */
[C---:B----4-:R-:W-:Y:S01]  /*0b90*/  FFMA R16, R4.reuse, R16, R75 ;  /* 0x0000001004107223 */ /* 0x050fe2000000004b */
[C---:B-----5:R-:W-:Y:S01]  /*0ba0*/  FFMA R20, R4.reuse, R20, R77 ;  /* 0x0000001404147223 */ /* 0x060fe2000000004d */
[C---:B------:R-:W-:Y:S01]  /*0bb0*/  FFMA R24, R4.reuse, R24, R73 ;  /* 0x0000001804187223 */ /* 0x040fe20000000049 */
[----:B------:R-:W-:Y:S01]  /*0bc0*/  FFMA R28, R4, R28, R71 ;  /* 0x0000001c041c7223 */ /* 0x000fe20000000047 */
[C---:B------:R-:W-:Y:S01]  /*0bd0*/  FFMA R9, R5.reuse, R9, R8 ;  /* 0x0000000905097223 */ /* 0x040fe20000000008 */
[C---:B------:R-:W-:Y:S01]  /*0be0*/  FFMA R13, R5.reuse, R13, R12 ;  /* 0x0000000d050d7223 */ /* 0x040fe2000000000c */
[C---:B------:R-:W-:Y:S01]  /*0bf0*/  FFMA R17, R5.reuse, R17, R16 ;  /* 0x0000001105117223 */ /* 0x040fe20000000010 */
[C---:B------:R-:W-:Y:S01]  /*0c00*/  FFMA R21, R5.reuse, R21, R20 ;  /* 0x0000001505157223 */ /* 0x040fe20000000014 */
        /* <DEDUP_REMOVED lines=8> */
[----:B------:R-:W-:Y:S01]  /*0c90*/  IADD3 R74, R74, 0x1, RZ ;  /* 0x000000014a4a7810 */ /* 0x000fe20007ffe0ff */
[C---:B------:R-:W-:Y:S01]  /*0ca0*/  FFMA R11, R7.reuse, R11, R10 ;  /* 0x0000000b070b7223 */ /* 0x040fe2000000000a */
[C---:B------:R-:W-:Y:S01]  /*0cb0*/  FFMA R15, R7.reuse, R15, R14 ;  /* 0x0000000f070f7223 */ /* 0x040fe2000000000e */
[C---:B------:R-:W-:Y:S01]  /*0cc0*/  FFMA R19, R7.reuse, R19, R18 ;  /* 0x0000001307137223 */ /* 0x040fe20000000012 */
[C---:B------:R-:W-:Y:S01]  /*0cd0*/  FFMA R23, R7.reuse, R23, R22 ;  /* 0x0000001707177223 */ /* 0x040fe20000000016 */
[C---:B------:R-:W-:Y:S01]  /*0ce0*/  FFMA R27, R7.reuse, R27, R26 ;  /* 0x0000001b071b7223 */ /* 0x040fe2000000001a */
[----:B------:R-:W-:Y:S01]  /*0cf0*/  FFMA R31, R7, R31, R30 ;  /* 0x0000001f071f7223 */ /* 0x000fe2000000001e */
[----:B------:R-:W-:Y:S01]  /*0d00*/  ISETP.GE.U32.AND P0, PT, R74, 0x8, PT ;  /* 0x000000084a00780c */ /* 0x000fe20003f06070 */
[----:B0-----:R-:W-:Y:S01]  /*0d10*/  FFMA R32, R32, R36, R79 ;  /* 0x0000002420207223 */ /* 0x001fe2000000004f */
[C---:B------:R-:W-:Y:S01]  /*0d20*/  FFMA R40, R36.reuse, R40, R81 ;  /* 0x0000002824287223 */ /* 0x040fe20000000051 */
[C---:B------:R-:W-:Y:S01]  /*0d30*/  FFMA R44, R36.reuse, R44, R11 ;  /* 0x0000002c242c7223 */ /* 0x040fe2000000000b */
[C---:B-1----:R-:W-:Y:S01]  /*0d40*/  FFMA R48, R36.reuse, R48, R15 ;  /* 0x0000003024307223 */ /* 0x042fe2000000000f */
[C---:B--2---:R-:W-:Y:S01]  /*0d50*/  FFMA R56, R36.reuse, R56, R23 ;  /* 0x0000003824387223 */ /* 0x044fe20000000017 */
[C---:B---3--:R-:W-:Y:S01]  /*0d60*/  FFMA R52, R36.reuse, R52, R19 ;  /* 0x0000003424347223 */ /* 0x048fe20000000013 */
[C---:B------:R-:W-:Y:S01]  /*0d70*/  FFMA R60, R36.reuse, R60, R27 ;  /* 0x0000003c243c7223 */ /* 0x040fe2000000001b */
[----:B------:R-:W-:Y:S01]  /*0d80*/  FFMA R64, R36, R64, R31 ;  /* 0x0000004024407223 */ /* 0x000fe2000000001f */
[----:B------:R-:W-:Y:S01]  /*0d90*/  FFMA R33, R33, R37, R32 ;  /* 0x0000002521217223 */ /* 0x000fe20000000020 */
[C---:B------:R-:W-:Y:S01]  /*0da0*/  FFMA R41, R37.reuse, R41, R40 ;  /* 0x0000002925297223 */ /* 0x040fe20000000028 */
[C---:B------:R-:W-:Y:S01]  /*0db0*/  FFMA R45, R37.reuse, R45, R44 ;  /* 0x0000002d252d7223 */ /* 0x040fe2000000002c */
[C---:B------:R-:W-:Y:S01]  /*0dc0*/  FFMA R5, R37.reuse, R49, R48 ;  /* 0x0000003125057223 */ /* 0x040fe20000000030 */
[C---:B------:R-:W-:Y:S01]  /*0dd0*/  FFMA R53, R37.reuse, R53, R52 ;  /* 0x0000003525357223 */ /* 0x040fe20000000034 */
[C---:B------:R-:W-:Y:S01]  /*0de0*/  FFMA R57, R37.reuse, R57, R56 ;  /* 0x0000003925397223 */ /* 0x040fe20000000038 */
[C---:B------:R-:W-:Y:S01]  /*0df0*/  FFMA R61, R37.reuse, R61, R60 ;  /* 0x0000003d253d7223 */ /* 0x040fe2000000003c */
[----:B------:R-:W-:Y:S01]  /*0e00*/  FFMA R65, R37, R65, R64 ;  /* 0x0000004125417223 */ /* 0x000fe20000000040 */
[----:B------:R-:W-:Y:S01]  /*0e10*/  UIADD3 UR6, UP0, UR6, 0x20, URZ ;  /* 0x0000002006067890 */ /* 0x000fe2000ff1e03f */
        /* <DEDUP_REMOVED lines=8> */
[----:B------:R-:W-:Y:S01]  /*0ea0*/  IADD3 R68, P1, R68, 0x20, RZ ;  /* 0x0000002044447810 */ /* 0x000fe20007f3e0ff */
[----:B------:R-:W-:Y:S01]  /*0eb0*/  UIADD3.X UR7, URZ, UR7, URZ, UP0, !UPT ;  /* 0x000000073f077290 */ /* 0x000fe200087fe43f */
        /* <DEDUP_REMOVED lines=8> */
[----:B------:R-:W-:Y:S01]  /*0f40*/  IADD3.X R83, RZ, R83, RZ, P1, !PT ;  /* 0x00000053ff537210 */ /* 0x000fe20000ffe4ff */
[----:B------:R-:W-:Y:S05]  /*0f50*/  @!P0 BRA `(.L_x_79) ;  /* 0xfffff1f000008947 */ /* 0x000fea000383ffff */
[----:B------:R-:W-:-:S04]  /*0f60*/  LEA R0, R0, R69, 0x1 ;  /* 0x0000004500007211 */ /* 0x000fc800078e08ff */
[----:B------:R-:W-:-:S04]  /*0f70*/  LEA R3, R0, R3, 0x3 ;  /* 0x0000000300037211 */ /* 0x000fc800078e18ff */
[----:B------:R-:W-:-:S05]  /*0f80*/  SHF.L.U32 R3, R3, 0x3, RZ ;  /* 0x0000000303037819 */ /* 0x000fca00000006ff */
[----:B------:R-:W-:-:S05]  /*0f90*/  IMAD.WIDE R2, R3, R2, c[0x0][0x160] ;  /* 0x0000580003027625 */ /* 0x000fca00078e0202 */
[----:B------:R-:W-:Y:S04]  /*0fa0*/  STG.E [R2.64], R35 ;  /* 0x0000002302007986 */ /* 0x000fe8000c101904 */
[----:B------:R-:W-:Y:S04]  /*0fb0*/  STG.E [R2.64+0x4], R49 ;  /* 0x0000043102007986 */ /* 0x000fe8000c101904 */
[----:B------:R-:W-:Y:S04]  /*0fc0*/  STG.E [R2.64+0x8], R79 ;  /* 0x0000084f02007986 */ /* 0x000fe8000c101904 */
[----:B------:R-:W-:Y:S04]  /*0fd0*/  STG.E [R2.64+0xc], R81 ;  /* 0x00000c5102007986 */ /* 0x000fe8000c101904 */
[----:B------:R-:W-:Y:S04]  /*0fe0*/  STG.E [R2.64+0x10], R75 ;  /* 0x0000104b02007986 */ /* 0x000fe8000c101904 */
[----:B------:R-:W-:Y:S04]  /*0ff0*/  STG.E [R2.64+0x14], R77 ;  /* 0x0000144d02007986 */ /* 0x000fe8000c101904 */
[----:B------:R-:W-:Y:S04]  /*1000*/  STG.E [R2.64+0x18], R73 ;  /* 0x0000184902007986 */ /* 0x000fe8000c101904 */
[----:B------:R-:W-:Y:S01]  /*1010*/  STG.E [R2.64+0x1c], R71 ;  /* 0x00001c4702007986 */ /* 0x000fe2000c101904 */
[----:B------:R-:W-:Y:S05]  /*1020*/  EXIT ;  /* 0x000000000000794d */ /* 0x000fea0003800000 */
.L_x_80:
        /* <DEDUP_REMOVED lines=13> */
.L_x_159:


//--------------------- .text.tvmgen_default_fused_scatter_nd_kernel --------------------------
	.section	.text.tvmgen_default_fused_scatter_nd_kernel,"ax",@progbits
	.sectioninfo	@"SHI_REGISTERS=8"
	.align	128
        .global         tvmgen_default_fused_scatter_nd_kernel
        .type           tvmgen_default_fused_scatter_nd_kernel,@function
        .size           tvmgen_default_fused_scatter_nd_kernel,(.L_x_160 - tvmgen_default_fused_scatter_nd_kernel)
        .other          tvmgen_default_fused_scatter_nd_kernel,@"STO_CUDA_ENTRY STV_DEFAULT"
tvmgen_default_fused_scatter_nd_kernel:
.text.tvmgen_default_fused_scatter_nd_kernel:
[----:B------:R-:W-:Y:S02]  /*0000*/  MOV R1, c[0x0][0x28] ;  /* 0x00000a0000017a02 */ /* 0x000fe40000000f00 */
[----:B------:R-:W0:Y:S01]  /*0010*/  S2R R4, SR_CTAID.X ;  /* 0x0000000000047919 */ /* 0x000e220000002500 */
[----:B------:R-:W-:Y:S01]  /*0020*/  MOV R5, 0x4 ;  /* 0x0000000400057802 */ /* 0x000fe20000000f00 */
[----:B------:R-:W-:-:S04]  /*0030*/  ULDC.64 UR4, c[0x0][0x118] ;  /* 0x0000460000047ab9 */ /* 0x000fc80000000a00 */
[----:B0-----:R-:W-:-:S06]  /*0040*/  IMAD.WIDE R2, R4, R5, c[0x0][0x160] ;  /* 0x0000580004027625 */ /* 0x001fcc00078e0205 */
[----:B------:R-:W2:Y:S01]  /*0050*/  LDG.E.CONSTANT R3, [R2.64] ;  /* 0x0000000402037981 */ /* 0x000ea2000c1e9900 */
[----:B------:R-:W-:-:S05]  /*0060*/  IMAD.WIDE R4, R4, R5, c[0x0][0x168] ;  /* 0x00005a0004047625 */ /* 0x000fca00078e0205 */
[----:B--2---:R-:W-:Y:S01]  /*0070*/  STG.E [R4.64], R3 ;  /* 0x0000000304007986 */ /* 0x004fe2000c101904 */
[----:B------:R-:W-:Y:S05]  /*0080*/  EXIT ;  /* 0x000000000000794d */ /* 0x000fea0003800000 */
.L_x_81:
        /* <DEDUP_REMOVED lines=15> */
.L_x_160:


//--------------------- .text.tvmgen_default_fused_nn_dense_1_kernel --------------------------
	.section	.text.tvmgen_default_fused_nn_dense_1_kernel,"ax",@progbits
	.sectionflags	@"SHF_BARRIERS=1"
	.sectioninfo	@"SHI_REGISTERS=62"
	.align	128
        .global         tvmgen_default_fused_nn_dense_1_kernel
        .type           tvmgen_default_fused_nn_dense_1_kernel,@function
        .size           tvmgen_default_fused_nn_dense_1_kernel,(.L_x_161 - tvmgen_default_fused_nn_dense_1_kernel)
        .other          tvmgen_default_fused_nn_dense_1_kernel,@"STO_CUDA_ENTRY STV_DEFAULT"
tvmgen_default_fused_nn_dense_1_kernel:
.text.tvmgen_default_fused_nn_dense_1_kernel:
[----:B------:R-:W-:Y:S02]  /*0000*/  MOV R1, c[0x0][0x28] ;  /* 0x00000a0000017a02 */ /* 0x000fe40000000f00 */
[----:B------:R-:W0:Y:S01]  /*0010*/  S2R R9, SR_TID.X ;  /* 0x0000000000097919 */ /* 0x000e220000002100 */
[----:B------:R-:W-:Y:S01]  /*0020*/  MOV R7, 0x4 ;  /* 0x0000000400077802 */ /* 0x000fe20000000f00 */
[----:B------:R-:W-:Y:S02]  /*0030*/  ULDC.64 UR4, c[0x0][0x118] ;  /* 0x0000460000047ab9 */ /* 0x000fe40000000a00 */
[----:B------:R-:W1:Y:S02]  /*0040*/  S2R R6, SR_CTAID.X ;  /* 0x0000000000067919 */ /* 0x000e640000002500 */
[----:B0-----:R-:W-:Y:S01]  /*0050*/  IMAD.WIDE R4, R9, R7, c[0x0][0x168] ;  /* 0x00005a0009047625 */ /* 0x001fe200078e0207 */
[----:B-1----:R-:W-:-:S04]  /*0060*/  LEA R2, R6, R9, 0xb ;  /* 0x0000000906027211 */ /* 0x002fc800078e58ff */
[----:B------:R-:W2:Y:S01]  /*0070*/  LDG.E.CONSTANT R43, [R4.64] ;  /* 0x00000004042b7981 */ /* 0x000ea2000c1e9900 */
[----:B------:R-:W-:-:S03]  /*0080*/  IMAD.WIDE R2, R2, R7, c[0x0][0x170] ;  /* 0x00005c0002027625 */ /* 0x000fc600078e0207 */
[----:B------:R-:W3:Y:S04]  /*0090*/  LDG.E.CONSTANT R42, [R4.64+0x100] ;  /* 0x00010004042a7981 */ /* 0x000ee8000c1e9900 */
[----:B------:R-:W2:Y:S04]  /*00a0*/  LDG.E.CONSTANT R0, [R2.64] ;  /* 0x0000000402007981 */ /* 0x000ea8000c1e9900 */
        /* <DEDUP_REMOVED lines=46> */
[----:B------:R0:W5:Y:S01]  /*0390*/  LDG.E.CONSTANT R59, [R2.64+0x1f00] ;  /* 0x001f0004023b7981 */ /* 0x000162000c1e9900 */
[----:B--2---:R-:W-:-:S03]  /*03a0*/  FFMA R0, R0, R43, RZ ;  /* 0x0000002b00007223 */ /* 0x004fc600000000ff */
[----:B------:R-:W2:Y:S01]  /*03b0*/  LDG.E.CONSTANT R43, [R4.64+0x1900] ;  /* 0x00190004042b7981 */ /* 0x000ea2000c1e9900 */
[----:B---3--:R-:W-:-:S03]  /*03c0*/  FFMA R0, R45, R42, R0 ;  /* 0x0000002a2d007223 */ /* 0x008fc60000000000 */
[----:B------:R-:W3:Y:S04]  /*03d0*/  LDG.E.CONSTANT R45, [R4.64+0x1800] ;  /* 0x00180004042d7981 */ /* 0x000ee8000c1e9900 */
[----:B------:R0:W3:Y:S01]  /*03e0*/  LDG.E.CONSTANT R42, [R2.64+0x1800] ;  /* 0x00180004022a7981 */ /* 0x0000e2000c1e9900 */
[----:B----4-:R-:W-:-:S03]  /*03f0*/  FFMA R54, R57, R54, R0 ;  /* 0x0000003639367223 */ /* 0x010fc60000000000 */
[----:B------:R0:W2:Y:S01]  /*0400*/  LDG.E.CONSTANT R0, [R2.64+0x1900] ;  /* 0x0019000402007981 */ /* 0x0000a2000c1e9900 */
[----:B-----5:R-:W-:-:S03]  /*0410*/  FFMA R57, R49, R46, R54 ;  /* 0x0000002e31397223 */ /* 0x020fc60000000036 */
[----:B------:R-:W4:Y:S04]  /*0420*/  LDG.E.CONSTANT R49, [R4.64+0x1a00] ;  /* 0x001a000404317981 */ /* 0x000f28000c1e9900 */
[----:B------:R0:W4:Y:S01]  /*0430*/  LDG.E.CONSTANT R46, [R2.64+0x1a00] ;  /* 0x001a0004022e7981 */ /* 0x000122000c1e9900 */
[----:B------:R-:W-:-:S03]  /*0440*/  FFMA R54, R48, R51, R57 ;  /* 0x0000003330367223 */ /* 0x000fc60000000039 */
[----:B------:R-:W5:Y:S04]  /*0450*/  LDG.E.CONSTANT R51, [R4.64+0x1b00] ;  /* 0x001b000404337981 */ /* 0x000f68000c1e9900 */
[----:B------:R0:W5:Y:S01]  /*0460*/  LDG.E.CONSTANT R48, [R2.64+0x1b00] ;  /* 0x001b000402307981 */ /* 0x000162000c1e9900 */
[----:B------:R-:W-:-:S03]  /*0470*/  FFMA R54, R55, R52, R54 ;  /* 0x0000003437367223 */ /* 0x000fc60000000036 */
[----:B------:R-:W5:Y:S04]  /*0480*/  LDG.E.CONSTANT R55, [R4.64+0x1c00] ;  /* 0x001c000404377981 */ /* 0x000f68000c1e9900 */
[----:B------:R0:W5:Y:S01]  /*0490*/  LDG.E.CONSTANT R52, [R2.64+0x1c00] ;  /* 0x001c000402347981 */ /* 0x000162000c1e9900 */
[----:B------:R-:W-:-:S03]  /*04a0*/  FFMA R58, R53, R50, R54 ;  /* 0x00000032353a7223 */ /* 0x000fc60000000036 */
[----:B------:R-:W5:Y:S04]  /*04b0*/  LDG.E.CONSTANT R54, [R4.64+0x1d00] ;  /* 0x001d000404367981 */ /* 0x000f68000c1e9900 */
[----:B------:R0:W5:Y:S04]  /*04c0*/  LDG.E.CONSTANT R53, [R2.64+0x1d00] ;  /* 0x001d000402357981 */ /* 0x000168000c1e9900 */
[----:B------:R-:W5:Y:S04]  /*04d0*/  LDG.E.CONSTANT R50, [R4.64+0x1e00] ;  /* 0x001e000404327981 */ /* 0x000f68000c1e9900 */
[----:B------:R0:W5:Y:S01]  /*04e0*/  LDG.E.CONSTANT R57, [R2.64+0x1e00] ;  /* 0x001e000402397981 */ /* 0x000162000c1e9900 */
        /* <DEDUP_REMOVED lines=17> */
[----:B0-----:R-:W-:-:S03]  /*0600*/  VOTE.ANY R3, PT, PT ;  /* 0x0000000000037806 */ /* 0x001fc600038e0100 */
[----:B---3--:R-:W-:-:S04]  /*0610*/  FFMA R11, R42, R45, R11 ;  /* 0x0000002d2a0b7223 */ /* 0x008fc8000000000b */
[----:B--2---:R-:W-:-:S04]  /*0620*/  FFMA R11, R0, R43, R11 ;  /* 0x0000002b000b7223 */ /* 0x004fc8000000000b */
[----:B----4-:R-:W-:-:S04]  /*0630*/  FFMA R11, R46, R49, R11 ;  /* 0x000000312e0b7223 */ /* 0x010fc8000000000b */
[----:B-----5:R-:W-:-:S04]  /*0640*/  FFMA R11, R48, R51, R11 ;  /* 0x00000033300b7223 */ /* 0x020fc8000000000b */
[----:B------:R-:W-:-:S04]  /*0650*/  FFMA R52, R52, R55, R11 ;  /* 0x0000003734347223 */ /* 0x000fc8000000000b */
[----:B------:R-:W-:-:S04]  /*0660*/  FFMA R52, R53, R54, R52 ;  /* 0x0000003635347223 */ /* 0x000fc80000000034 */
[----:B------:R-:W-:-:S04]  /*0670*/  FFMA R50, R57, R50, R52 ;  /* 0x0000003239327223 */ /* 0x000fc80000000034 */
[----:B------:R-:W-:-:S05]  /*0680*/  FFMA R50, R59, R56, R50 ;  /* 0x000000383b327223 */ /* 0x000fca0000000032 */
[----:B------:R-:W0:Y:S02]  /*0690*/  SHFL.DOWN PT, R5, R50, 0x10, 0x1f ;  /* 0x0a001f0032057f89 */ /* 0x000e2400000e0000 */
[----:B0-----:R-:W-:-:S05]  /*06a0*/  FADD R0, R50, R5 ;  /* 0x0000000532007221 */ /* 0x001fca0000000000 */
[----:B------:R-:W0:Y:S02]  /*06b0*/  SHFL.DOWN PT, R5, R0, 0x8, 0x1f ;  /* 0x09001f0000057f89 */ /* 0x000e2400000e0000 */
[----:B0-----:R-:W-:-:S05]  /*06c0*/  FADD R2, R0, R5 ;  /* 0x0000000500027221 */ /* 0x001fca0000000000 */
[----:B------:R-:W0:Y:S02]  /*06d0*/  SHFL.DOWN PT, R5, R2, 0x4, 0x1f ;  /* 0x08801f0002057f89 */ /* 0x000e2400000e0000 */
[----:B0-----:R-:W-:-:S05]  /*06e0*/  FADD R4, R2, R5 ;  /* 0x0000000502047221 */ /* 0x001fca0000000000 */
[----:B------:R-:W0:Y:S01]  /*06f0*/  SHFL.DOWN PT, R5, R4, 0x2, 0x1f ;  /* 0x08401f0004057f89 */ /* 0x000e2200000e0000 */
[----:B------:R-:W-:Y:S01]  /*0700*/  LOP3.LUT P0, RZ, R9, 0x1f, RZ, 0xc0, !PT ;  /* 0x0000001f09ff7812 */ /* 0x000fe2000780c0ff */
[----:B0-----:R-:W-:-:S05]  /*0710*/  FADD R10, R4, R5 ;  /* 0x00000005040a7221 */ /* 0x001fca0000000000 */
[----:B------:R-:W0:Y:S07]  /*0720*/  SHFL.DOWN PT, R5, R10, 0x1, 0x1f ;  /* 0x08201f000a057f89 */ /* 0x000e2e00000e0000 */
[----:B------:R-:W-:Y:S02]  /*0730*/  @!P0 SHF.R.S32.HI R11, RZ, 0x5, R9 ;  /* 0x00000005ff0b8819 */ /* 0x000fe40000011409 */
[----:B------:R-:W-:Y:S01]  /*0740*/  ISETP.GT.AND P1, PT, R9, 0x1, PT ;  /* 0x000000010900780c */ /* 0x000fe20003f24270 */
[----:B0-----:R-:W-:-:S05]  /*0750*/  @!P0 FADD R12, R10, R5 ;  /* 0x000000050a0c8221 */ /* 0x001fca0000000000 */
[----:B------:R-:W-:Y:S04]  /*0760*/  @!P0 STS [R11.X4+0x4], R12 ;  /* 0x0000040c0b008388 */ /* 0x000fe80000004800 */
[----:B------:R-:W-:Y:S06]  /*0770*/  BAR.SYNC.DEFER_BLOCKING 0x0 ;  /* 0x0000000000007b1d */ /* 0x000fec0000010000 */
[----:B------:R-:W0:Y:S01]  /*0780*/  @!P1 LDS R8, [R9.X4+0x4] ;  /* 0x0000040009089984 */ /* 0x000e220000004800 */
[----:B------:R-:W-:-:S02]  /*0790*/  VOTE.ANY R5, PT, PT ;  /* 0x0000000000057806 */ /* 0x000fc400038e0100 */
[----:B------:R-:W-:-:S04]  /*07a0*/  ISETP.NE.AND P0, PT, R9, RZ, PT ;  /* 0x000000ff0900720c */ /* 0x000fc80003f05270 */
[----:B0-----:R-:W0:Y:S02]  /*07b0*/  SHFL.DOWN PT, R5, R8, 0x1, 0x1f ;  /* 0x08201f0008057f89 */ /* 0x001e2400000e0000 */
[----:B0-----:R-:W-:-:S07]  /*07c0*/  FADD R0, R8, R5 ;  /* 0x0000000508007221 */ /* 0x001fce0000000000 */
[----:B------:R0:W-:Y:S04]  /*07d0*/  @!P0 STS [RZ], R0 ;  /* 0x00000000ff008388 */ /* 0x0001e80000000800 */
[----:B------:R-:W-:Y:S06]  /*07e0*/  BAR.SYNC.DEFER_BLOCKING 0x0 ;  /* 0x0000000000007b1d */ /* 0x000fec0000010000 */
[----:B------:R-:W-:Y:S05]  /*07f0*/  @P0 EXIT ;  /* 0x000000000000094d */ /* 0x000fea0003800000 */
[----:B0-----:R-:W0:Y:S01]  /*0800*/  LDS R3, [RZ] ;  /* 0x00000000ff037984 */ /* 0x001e220000000800 */
[----:B------:R-:W-:-:S05]  /*0810*/  IMAD.WIDE R6, R6, R7, c[0x0][0x160] ;  /* 0x0000580006067625 */ /* 0x000fca00078e0207 */
[----:B0-----:R-:W-:Y:S01]  /*0820*/  STG.E [R6.64], R3 ;  /* 0x0000000306007986 */ /* 0x001fe2000c101904 */
[----:B------:R-:W-:Y:S05]  /*0830*/  EXIT ;  /* 0x000000000000794d */ /* 0x000fea0003800000 */
.L_x_82:
        /* <DEDUP_REMOVED lines=12> */
.L_x_161:


//--------------------- .text.tvmgen_default_fused_less_add_where_kernel --------------------------
	.section	.text.tvmgen_default_fused_less_add_where_kernel,"ax",@progbits
	.sectioninfo	@"SHI_REGISTERS=10"
	.align	128
        .global         tvmgen_default_fused_less_add_where_kernel
        .type           tvmgen_default_fused_less_add_where_kernel,@function
        .size           tvmgen_default_fused_less_add_where_kernel,(.L_x_162 - tvmgen_default_fused_less_add_where_kernel)
        .other          tvmgen_default_fused_less_add_where_kernel,@"STO_CUDA_ENTRY STV_DEFAULT"
tvmgen_default_fused_less_add_where_kernel:
.text.tvmgen_default_fused_less_add_where_kernel:
[----:B------:R-:W-:Y:S02]  /*0000*/  IMAD.MOV.U32 R1, RZ, RZ, c[0x0][0x28] ;  /* 0x00000a00ff017624 */ /* 0x000fe400078e00ff */
[----:B------:R-:W-:Y:S01]  /*0010*/  IMAD.MOV.U32 R2, RZ, RZ, c[0x0][0x168] ;  /* 0x00005a00ff027624 */ /* 0x000fe200078e00ff */
[----:B------:R-:W-:Y:S01]  /*0020*/  ULDC.64 UR4, c[0x0][0x118] ;  /* 0x0000460000047ab9 */ /* 0x000fe20000000a00 */
[----:B------:R-:W-:-:S06]  /*0030*/  IMAD.MOV.U32 R3, RZ, RZ, c[0x0][0x16c] ;  /* 0x00005b00ff037624 */ /* 0x000fcc00078e00ff */
[----:B------:R-:W2:Y:S01]  /*0040*/  LDG.E.64.CONSTANT R2, [R2.64] ;  /* 0x0000000402027981 */ /* 0x000ea2000c1e9b00 */
[----:B------:R-:W-:Y:S01]  /*0050*/  IMAD.MOV.U32 R4, RZ, RZ, c[0x0][0x160] ;  /* 0x00005800ff047624 */ /* 0x000fe200078e00ff */
[----:B--2---:R-:W-:Y:S02]  /*0060*/  IADD3 R7, P1, R2, 0x100, RZ ;  /* 0x0000010002077810 */ /* 0x004fe40007f3e0ff */
[----:B------:R-:W-:Y:S02]  /*0070*/  ISETP.GE.AND P0, PT, R3, RZ, PT ;  /* 0x000000ff0300720c */ /* 0x000fe40003f06270 */
[-C--:B------:R-:W-:Y:S02]  /*0080*/  IADD3.X R5, RZ, R3.reuse, RZ, P1, !PT ;  /* 0x00000003ff057210 */ /* 0x080fe40000ffe4ff */
[----:B------:R-:W-:Y:S02]  /*0090*/  SEL R6, R7, R2, !P0 ;  /* 0x0000000207067207 */ /* 0x000fe40004000000 */
[----:B------:R-:W-:-:S02]  /*00a0*/  SEL R7, R5, R3, !P0 ;  /* 0x0000000305077207 */ /* 0x000fc40004000000 */
[----:B------:R-:W-:-:S05]  /*00b0*/  MOV R5, c[0x0][0x164] ;  /* 0x0000590000057a02 */ /* 0x000fca0000000f00 */
[----:B------:R-:W-:Y:S01]  /*00c0*/  STG.E.64 [R4.64], R6 ;  /* 0x0000000604007986 */ /* 0x000fe2000c101b04 */
[----:B------:R-:W-:Y:S05]  /*00d0*/  EXIT ;  /* 0x000000000000794d */ /* 0x000fea0003800000 */
.L_x_83:
        /* <DEDUP_REMOVED lines=10> */
.L_x_162:


//--------------------- .text.tvmgen_default_fused_reshape_sigmoid_multiply_reshape_multiply_reshape_kernel --------------------------
	.section	.text.tvmgen_default_fused_reshape_sigmoid_multiply_reshape_multiply_reshape_kernel,"ax",@progbits
	.sectioninfo	@"SHI_REGISTERS=15"
	.align	128
        .global         tvmgen_default_fused_reshape_sigmoid_multiply_reshape_multiply_reshape_kernel
        .type           tvmgen_default_fused_reshape_sigmoid_multiply_reshape_multiply_reshape_kernel,@function
        .size           tvmgen_default_fused_reshape_sigmoid_multiply_reshape_multiply_reshape_kernel,(.L_x_146 - tvmgen_default_fused_reshape_sigmoid_multiply_reshape_multiply_reshape_kernel)
        .other          tvmgen_default_fused_reshape_sigmoid_multiply_reshape_multiply_reshape_kernel,@"STO_CUDA_ENTRY STV_DEFAULT"
tvmgen_default_fused_reshape_sigmoid_multiply_reshape_multiply_reshape_kernel:
.text.tvmgen_default_fused_reshape_sigmoid_multiply_reshape_multiply_reshape_kernel:
[----:B------:R-:W-:Y:S02]  /*0000*/  IMAD.MOV.U32 R1, RZ, RZ, c[0x0][0x28] ;  /* 0x00000a00ff017624 */ /* 0x000fe400078e00ff */
[----:B------:R-:W0:Y:S01]  /*0010*/  S2R R4, SR_CTAID.X ;  /* 0x0000000000047919 */ /* 0x000e220000002500 */
[----:B------:R-:W-:Y:S01]  /*0020*/  IMAD.MOV.U32 R5, RZ, RZ, 0x4 ;  /* 0x00000004ff057424 */ /* 0x000fe200078e00ff */
[----:B------:R-:W-:Y:S02]  /*0030*/  ULDC.64 UR4, c[0x0][0x118] ;  /* 0x0000460000047ab9 */ /* 0x000fe40000000a00 */
[----:B------:R-:W0:Y:S02]  /*0040*/  S2R R3, SR_TID.X ;  /* 0x0000000000037919 */ /* 0x000e240000002100 */
[----:B0-----:R-:W-:-:S04]  /*0050*/  IMAD R4, R4, 0x400, R3 ;  /* 0x0000040004047824 */ /* 0x001fc800078e0203 */
[----:B------:R-:W-:-:S05]  /*0060*/  IMAD.WIDE R2, R4, R5, c[0x0][0x168] ;  /* 0x00005a0004027625 */ /* 0x000fca00078e0205 */
[----:B------:R-:W2:Y:S01]  /*0070*/  LDG.E.CONSTANT R5, [R2.64] ;  /* 0x0000000402057981 */ /* 0x000ea2000c1e9900 */
[----:B------:R-:W-:Y:S01]  /*0080*/  BSSY B0, `(.L_x_84) ;  /* 0x0000013000007945 */ /* 0x000fe20003800000 */
[----:B--2---:R-:W-:-:S04]  /*0090*/  FADD R0, RZ, -R5 ;  /* 0x80000005ff007221 */ /* 0x004fc80000000000 */
[----:B------:R-:W-:-:S05]  /*00a0*/  FMUL R0, R0, 1.4426950216293334961 ;  /* 0x3fb8aa3b00007820 */ /* 0x000fca0000400000 */
[----:B------:R-:W-:-:S13]  /*00b0*/  FSETP.GEU.AND P0, PT, R0, -126, PT ;  /* 0xc2fc00000000780b */ /* 0x000fda0003f0e000 */
[----:B------:R-:W-:-:S04]  /*00c0*/  @!P0 FMUL R0, R0, 0.5 ;  /* 0x3f00000000008820 */ /* 0x000fc80000400000 */
[----:B------:R-:W0:Y:S02]  /*00d0*/  MUFU.EX2 R6, R0 ;  /* 0x0000000000067308 */ /* 0x000e240000000800 */
[----:B0-----:R-:W-:-:S04]  /*00e0*/  @!P0 FMUL R6, R6, R6 ;  /* 0x0000000606068220 */ /* 0x001fc80000400000 */
[----:B------:R-:W-:-:S05]  /*00f0*/  FADD R0, R6, 1 ;  /* 0x3f80000006007421 */ /* 0x000fca0000000000 */
[----:B------:R-:W-:-:S04]  /*0100*/  IADD3 R6, R0, 0x1800000, RZ ;  /* 0x0180000000067810 */ /* 0x000fc80007ffe0ff */
[----:B------:R-:W-:-:S04]  /*0110*/  LOP3.LUT R6, R6, 0x7f800000, RZ, 0xc0, !PT ;  /* 0x7f80000006067812 */ /* 0x000fc800078ec0ff */
[----:B------:R-:W-:-:S13]  /*0120*/  ISETP.GT.U32.AND P0, PT, R6, 0x1ffffff, PT ;  /* 0x01ffffff0600780c */ /* 0x000fda0003f04070 */
[----:B------:R-:W-:Y:S05]  /*0130*/  @P0 BRA `(.L_x_85) ;  /* 0x0000003000000947 */ /* 0x000fea0003800000 */
[----:B------:R-:W-:Y:S02]  /*0140*/  MOV R10, 0x160 ;  /* 0x00000160000a7802 */ /* 0x000fe40000000f00 */
[----:B------:R-:W-:Y:S05]  /*0150*/  CALL.REL.NOINC `($__internal_0_$__cuda_sm20_rcp_rn_f32_slowpath) ;  /* 0x000000e000007944 */ /* 0x000fea0003c00000 */
[----:B------:R-:W-:Y:S05]  /*0160*/  BRA `(.L_x_86) ;  /* 0x0000004000007947 */ /* 0x000fea0003800000 */
.L_x_85:
[----:B------:R-:W0:Y:S02]  /*0170*/  MUFU.RCP R3, R0 ;  /* 0x0000000000037308 */ /* 0x000e240000001000 */
[----:B0-----:R-:W-:-:S04]  /*0180*/  FFMA R2, R0, R3, -1 ;  /* 0xbf80000000027423 */ /* 0x001fc80000000003 */
[----:B------:R-:W-:-:S04]  /*0190*/  FADD.FTZ R2, -R2, -RZ ;  /* 0x800000ff02027221 */ /* 0x000fc80000010100 */
[----:B------:R-:W-:Y:S02]  /*01a0*/  FFMA R6, R3, R2, R3 ;  /* 0x0000000203067223 */ /* 0x000fe40000000003 */
.L_x_86:
[----:B------:R-:W-:Y:S05]  /*01b0*/  BSYNC B0 ;  /* 0x0000000000007941 */ /* 0x000fea0003800000 */
.L_x_84:
[----:B------:R-:W-:-:S05]  /*01c0*/  MOV R7, 0x4 ;  /* 0x0000000400077802 */ /* 0x000fca0000000f00 */
[----:B------:R-:W-:-:S06]  /*01d0*/  IMAD.WIDE R2, R4, R7, c[0x0][0x170] ;  /* 0x00005c0004027625 */ /* 0x000fcc00078e0207 */
[----:B------:R-:W2:Y:S01]  /*01e0*/  LDG.E.CONSTANT R3, [R2.64] ;  /* 0x0000000402037981 */ /* 0x000ea2000c1e9900 */
[----:B------:R-:W-:Y:S01]  /*01f0*/  FMUL R6, R5, R6 ;  /* 0x0000000605067220 */ /* 0x000fe20000400000 */
[----:B------:R-:W-:-:S03]  /*0200*/  IMAD.WIDE R4, R4, R7, c[0x0][0x160] ;  /* 0x0000580004047625 */ /* 0x000fc600078e0207 */
[----:B--2---:R-:W-:-:S05]  /*0210*/  FMUL R7, R6, R3 ;  /* 0x0000000306077220 */ /* 0x004fca0000400000 */
[----:B------:R-:W-:Y:S01]  /*0220*/  STG.E [R4.64], R7 ;  /* 0x0000000704007986 */ /* 0x000fe2000c101904 */
[----:B------:R-:W-:Y:S05]  /*0230*/  EXIT ;  /* 0x000000000000794d */ /* 0x000fea0003800000 */
        .weak           $__internal_0_$__cuda_sm20_rcp_rn_f32_slowpath
        .type           $__internal_0_$__cuda_sm20_rcp_rn_f32_slowpath,@function
        .size           $__internal_0_$__cuda_sm20_rcp_rn_f32_slowpath,(.L_x_146 - $__internal_0_$__cuda_sm20_rcp_rn_f32_slowpath)
$__internal_0_$__cuda_sm20_rcp_rn_f32_slowpath:
[----:B------:R-:W-:Y:S01]  /*0240*/  IMAD.SHL.U32 R2, R0, 0x2, RZ ;  /* 0x0000000200027824 */ /* 0x000fe200078e00ff */
[----:B------:R-:W-:Y:S04]  /*0250*/  BSSY B1, `(.L_x_87) ;  /* 0x0000030000017945 */ /* 0x000fe80003800000 */
[----:B------:R-:W-:-:S04]  /*0260*/  SHF.R.U32.HI R2, RZ, 0x18, R2 ;  /* 0x00000018ff027819 */ /* 0x000fc80000011602 */
[----:B------:R-:W-:-:S13]  /*0270*/  ISETP.NE.U32.AND P0, PT, R2, RZ, PT ;  /* 0x000000ff0200720c */ /* 0x000fda0003f05070 */
[----:B------:R-:W-:Y:S05]  /*0280*/  @P0 BRA `(.L_x_88) ;  /* 0x000000a000000947 */ /* 0x000fea0003800000 */
[----:B------:R-:W-:-:S05]  /*0290*/  IMAD.SHL.U32 R2, R0, 0x2, RZ ;  /* 0x0000000200027824 */ /* 0x000fca00078e00ff */
[----:B------:R-:W-:-:S13]  /*02a0*/  ISETP.NE.AND P0, PT, R2, RZ, PT ;  /* 0x000000ff0200720c */ /* 0x000fda0003f05270 */
[----:B------:R-:W-:Y:S01]  /*02b0*/  @P0 FFMA R6, R0, 1.84467440737095516160e+19, RZ ;  /* 0x5f80000000060823 */ /* 0x000fe200000000ff */
[----:B------:R-:W-:Y:S08]  /*02c0*/  @!P0 MUFU.RCP R3, R0 ;  /* 0x0000000000038308 */ /* 0x000ff00000001000 */
[----:B------:R-:W0:Y:S02]  /*02d0*/  @P0 MUFU.RCP R7, R6 ;  /* 0x0000000600070308 */ /* 0x000e240000001000 */
[----:B0-----:R-:W-:-:S04]  /*02e0*/  @P0 FFMA R2, R6, R7, -1 ;  /* 0xbf80000006020423 */ /* 0x001fc80000000007 */
[----:B------:R-:W-:-:S04]  /*02f0*/  @P0 FADD.FTZ R2, -R2, -RZ ;  /* 0x800000ff02020221 */ /* 0x000fc80000010100 */
[----:B------:R-:W-:-:S04]  /*0300*/  @P0 FFMA R2, R7, R2, R7 ;  /* 0x0000000207020223 */ /* 0x000fc80000000007 */
[----:B------:R-:W-:Y:S01]  /*0310*/  @P0 FFMA R3, R2, 1.84467440737095516160e+19, RZ ;  /* 0x5f80000002030823 */ /* 0x000fe200000000ff */
[----:B------:R-:W-:Y:S05]  /*0320*/  BRA `(.L_x_89) ;  /* 0x0000022000007947 */ /* 0x000fea0003800000 */
.L_x_88:
[----:B------:R-:W-:-:S04]  /*0330*/  IADD3 R3, R2, -0xfd, RZ ;  /* 0xffffff0302037810 */ /* 0x000fc80007ffe0ff */
[----:B------:R-:W-:-:S13]  /*0340*/  ISETP.GT.U32.AND P0, PT, R3, 0x1, PT ;  /* 0x000000010300780c */ /* 0x000fda0003f04070 */
[----:B------:R-:W-:Y:S05]  /*0350*/  @P0 BRA `(.L_x_90) ;  /* 0x000001e000000947 */ /* 0x000fea0003800000 */
[----:B------:R-:W-:Y:S02]  /*0360*/  LOP3.LUT R6, R0, 0x7fffff, RZ, 0xc0, !PT ;  /* 0x007fffff00067812 */ /* 0x000fe400078ec0ff */
[----:B------:R-:W-:Y:S02]  /*0370*/  MOV R12, 0x3 ;  /* 0x00000003000c7802 */ /* 0x000fe40000000f00 */
[----:B------:R-:W-:Y:S02]  /*0380*/  LOP3.LUT R6, R6, 0x3f800000, RZ, 0xfc, !PT ;  /* 0x3f80000006067812 */ /* 0x000fe400078efcff */
[----:B------:R-:W-:Y:S02]  /*0390*/  SHF.L.U32 R11, R12, R3, RZ ;  /* 0x000000030c0b7219 */ /* 0x000fe400000006ff */
[----:B------:R-:W0:Y:S02]  /*03a0*/  MUFU.RCP R7, R6 ;  /* 0x0000000600077308 */ /* 0x000e240000001000 */
[----:B0-----:R-:W-:-:S04]  /*03b0*/  FFMA R8, R6, R7, -1 ;  /* 0xbf80000006087423 */ /* 0x001fc80000000007 */
[----:B------:R-:W-:-:S04]  /*03c0*/  FADD.FTZ R8, -R8, -RZ ;  /* 0x800000ff08087221 */ /* 0x000fc80000010100 */
[CCC-:B------:R-:W-:Y:S01]  /*03d0*/  FFMA.RM R9, R7.reuse, R8.reuse, R7.reuse ;  /* 0x0000000807097223 */ /* 0x1c0fe20000004007 */
[----:B------:R-:W-:-:S04]  /*03e0*/  FFMA.RP R8, R7, R8, R7 ;  /* 0x0000000807087223 */ /* 0x000fc80000008007 */
[C---:B------:R-:W-:Y:S02]  /*03f0*/  LOP3.LUT R7, R9.reuse, 0x7fffff, RZ, 0xc0, !PT ;  /* 0x007fffff09077812 */ /* 0x040fe400078ec0ff */
[----:B------:R-:W-:Y:S02]  /*0400*/  FSETP.NEU.FTZ.AND P0, PT, R9, R8, PT ;  /* 0x000000080900720b */ /* 0x000fe40003f1d000 */
[----:B------:R-:W-:Y:S02]  /*0410*/  LOP3.LUT R8, R7, 0x800000, RZ, 0xfc, !PT ;  /* 0x0080000007087812 */ /* 0x000fe400078efcff */
[----:B------:R-:W-:Y:S02]  /*0420*/  SEL R7, RZ, 0xffffffff, !P0 ;  /* 0xffffffffff077807 */ /* 0x000fe40004000000 */
[----:B------:R-:W-:-:S03]  /*0430*/  LOP3.LUT R6, R11, R8, RZ, 0xc0, !PT ;  /* 0x000000080b067212 */ /* 0x000fc600078ec0ff */
[----:B------:R-:W-:Y:S01]  /*0440*/  IMAD.MOV R7, RZ, RZ, -R7 ;  /* 0x000000ffff077224 */ /* 0x000fe200078e0a07 */
[----:B------:R-:W-:-:S04]  /*0450*/  SHF.R.U32.HI R6, RZ, R3, R6 ;  /* 0x00000003ff067219 */ /* 0x000fc80000011606 */
[----:B------:R-:W-:Y:S02]  /*0460*/  LOP3.LUT P1, RZ, R7, R3, R8, 0xf8, !PT ;  /* 0x0000000307ff7212 */ /* 0x000fe4000782f808 */
[C---:B------:R-:W-:Y:S02]  /*0470*/  LOP3.LUT P0, RZ, R6.reuse, 0x1, RZ, 0xc0, !PT ;  /* 0x0000000106ff7812 */ /* 0x040fe4000780c0ff */
[----:B------:R-:W-:-:S04]  /*0480*/  LOP3.LUT P2, RZ, R6, 0x2, RZ, 0xc0, !PT ;  /* 0x0000000206ff7812 */ /* 0x000fc8000784c0ff */
[----:B------:R-:W-:Y:S02]  /*0490*/  PLOP3.LUT P0, PT, P0, P1, P2, 0xe0, 0x0 ;  /* 0x000000000000781c */ /* 0x000fe40000703c20 */
[----:B------:R-:W-:Y:S02]  /*04a0*/  LOP3.LUT P1, RZ, R0, 0x7fffff, RZ, 0xc0, !PT ;  /* 0x007fffff00ff7812 */ /* 0x000fe4000782c0ff */
[----:B------:R-:W-:-:S05]  /*04b0*/  SEL R3, RZ, 0x1, !P0 ;  /* 0x00000001ff037807 */ /* 0x000fca0004000000 */
[----:B------:R-:W-:-:S05]  /*04c0*/  IMAD.MOV R3, RZ, RZ, -R3 ;  /* 0x000000ffff037224 */ /* 0x000fca00078e0a03 */
[----:B------:R-:W-:Y:S02]  /*04d0*/  ISETP.GE.AND P0, PT, R3, RZ, PT ;  /* 0x000000ff0300720c */ /* 0x000fe40003f06270 */
[----:B------:R-:W-:-:S04]  /*04e0*/  IADD3 R3, R2, -0xfc, RZ ;  /* 0xffffff0402037810 */ /* 0x000fc80007ffe0ff */
[----:B------:R-:W-:-:S07]  /*04f0*/  SHF.R.U32.HI R3, RZ, R3, R8 ;  /* 0x00000003ff037219 */ /* 0x000fce0000011608 */
[----:B------:R-:W-:-:S04]  /*0500*/  @!P0 IADD3 R3, R3, 0x1, RZ ;  /* 0x0000000103038810 */ /* 0x000fc80007ffe0ff */
[----:B------:R-:W-:-:S04]  /*0510*/  @!P1 SHF.L.U32 R3, R3, 0x1, RZ ;  /* 0x0000000103039819 */ /* 0x000fc800000006ff */
[----:B------:R-:W-:Y:S01]  /*0520*/  LOP3.LUT R3, R3, 0x80000000, R0, 0xf8, !PT ;  /* 0x8000000003037812 */ /* 0x000fe200078ef800 */
[----:B------:R-:W-:Y:S05]  /*0530*/  BRA `(.L_x_89) ;  /* 0x0000001000007947 */ /* 0x000fea0003800000 */
.L_x_90:
[----:B------:R0:W1:Y:S02]  /*0540*/  MUFU.RCP R3, R0 ;  /* 0x0000000000037308 */ /* 0x0000640000001000 */
.L_x_89:
[----:B------:R-:W-:Y:S05]  /*0550*/  BSYNC B1 ;  /* 0x0000000000017941 */ /* 0x000fea0003800000 */
.L_x_87:
[----:B-1----:R-:W-:Y:S01]  /*0560*/  IMAD.MOV.U32 R6, RZ, RZ, R3 ;  /* 0x000000ffff067224 */ /* 0x002fe200078e0003 */
[----:B------:R-:W-:Y:S01]  /*0570*/  MOV R3, 0x0 ;  /* 0x0000000000037802 */ /* 0x000fe20000000f00 */
[----:B------:R-:W-:-:S04]  /*0580*/  IMAD.MOV.U32 R2, RZ, RZ, R10 ;  /* 0x000000ffff027224 */ /* 0x000fc800078e000a */
[----:B------:R-:W-:Y:S05]  /*0590*/  RET.REL.NODEC R2 `(tvmgen_default_fused_reshape_sigmoid_multiply_reshape_multiply_reshape_kernel) ;  /* 0xfffffa6002007950 */ /* 0x000fea0003c3ffff */
.L_x_91:
        /* <DEDUP_REMOVED lines=14> */
.L_x_146:


//--------------------- .text.tvmgen_default_fused_multiply_strided_slice_negative_strided_slice_concatenate_multiply_add_exp_c89bec4d53200e45__kernel --------------------------
	.section	.text.tvmgen_default_fused_multiply_strided_slice_negative_strided_slice_concatenate_multiply_add_exp_c89bec4d53200e45__kernel,"ax",@progbits
	.sectioninfo	@"SHI_REGISTERS=16"
	.align	128
        .global         tvmgen_default_fused_multiply_strided_slice_negative_strided_slice_concatenate_multiply_add_exp_c89bec4d53200e45__kernel
        .type           tvmgen_default_fused_multiply_strided_slice_negative_strided_slice_concatenate_multiply_add_exp_c89bec4d53200e45__kernel,@function
        .size           tvmgen_default_fused_multiply_strided_slice_negative_strided_slice_concatenate_multiply_add_exp_c89bec4d53200e45__kernel,(.L_x_164 - tvmgen_default_fused_multiply_strided_slice_negative_strided_slice_concatenate_multiply_add_exp_c89bec4d53200e45__kernel)
        .other          tvmgen_default_fused_multiply_strided_slice_negative_strided_slice_concatenate_multiply_add_exp_c89bec4d53200e45__kernel,@"STO_CUDA_ENTRY STV_DEFAULT"
tvmgen_default_fused_multiply_strided_slice_negative_strided_slice_concatenate_multiply_add_exp_c89bec4d53200e45__kernel:
.text.tvmgen_default_fused_multiply_strided_slice_negative_strided_slice_concatenate_multiply_add_exp_c89bec4d53200e45__kernel:
[----:B------:R-:W-:Y:S02]  /*0000*/  MOV R1, c[0x0][0x28] ;  /* 0x00000a0000017a02 */ /* 0x000fe40000000f00 */
[----:B------:R-:W0:Y:S01]  /*0010*/  S2R R9, SR_TID.X ;  /* 0x0000000000097919 */ /* 0x000e220000002100 */
[----:B------:R-:W-:Y:S01]  /*0020*/  MOV R12, 0x4 ;  /* 0x00000004000c7802 */ /* 0x000fe20000000f00 */
[----:B------:R-:W-:Y:S02]  /*0030*/  ULDC.64 UR4, c[0x0][0x118] ;  /* 0x0000460000047ab9 */ /* 0x000fe40000000a00 */
[----:B------:R-:W1:Y:S01]  /*0040*/  S2R R10, SR_CTAID.X ;  /* 0x00000000000a7919 */ /* 0x000e620000002500 */
[C---:B0-----:R-:W-:Y:S02]  /*0050*/  LOP3.LUT R4, R9.reuse, 0x3f, RZ, 0xc0, !PT ;  /* 0x0000003f09047812 */ /* 0x041fe400078ec0ff */
[----:B------:R-:W-:Y:S02]  /*0060*/  SHF.R.S32.HI R0, RZ, 0x8, R9 ;  /* 0x00000008ff007819 */ /* 0x000fe40000011409 */
[----:B-1----:R-:W-:Y:S01]  /*0070*/  PRMT R3, R10, 0x2104, R4 ;  /* 0x000021040a037816 */ /* 0x002fe20000000004 */
[----:B------:R-:W-:Y:S01]  /*0080*/  IMAD.WIDE.U32 R6, R4, R12, c[0x0][0x178] ;  /* 0x00005e0004067625 */ /* 0x000fe200078e000c */
[----:B------:R-:W-:-:S02]  /*0090*/  LOP3.LUT P0, RZ, R9, 0x20, RZ, 0xc0, !PT ;  /* 0x0000002009ff7812 */ /* 0x000fc4000780c0ff */
[----:B------:R-:W-:Y:S01]  /*00a0*/  LEA R3, R0, R3, 0x6 ;  /* 0x0000000300037211 */ /* 0x000fe200078e30ff */
[-C--:B------:R-:W-:Y:S02]  /*00b0*/  IMAD.WIDE.U32 R4, R4, R12.reuse, c[0x0][0x170] ;  /* 0x00005c0004047625 */ /* 0x080fe400078e000c */
[----:B------:R-:W2:Y:S02]  /*00c0*/  LDG.E.CONSTANT R7, [R6.64] ;  /* 0x0000000406077981 */ /* 0x000ea4000c1e9900 */
[----:B------:R-:W-:Y:S02]  /*00d0*/  IMAD.WIDE R2, R3, R12, c[0x0][0x168] ;  /* 0x00005a0003027625 */ /* 0x000fe400078e020c */
[----:B------:R-:W3:Y:S04]  /*00e0*/  LDG.E.CONSTANT R4, [R4.64] ;  /* 0x0000000404047981 */ /* 0x000ee8000c1e9900 */
[----:B------:R-:W2:Y:S04]  /*00f0*/  @P0 LDG.E.CONSTANT R8, [R2.64+-0x80] ;  /* 0xffff800402080981 */ /* 0x000ea8000c1e9900 */
[----:B------:R-:W4:Y:S04]  /*0100*/  @!P0 LDG.E.CONSTANT R0, [R2.64+0x80] ;  /* 0x0000800402008981 */ /* 0x000f28000c1e9900 */
[----:B------:R-:W3:Y:S01]  /*0110*/  LDG.E.CONSTANT R11, [R2.64] ;  /* 0x00000004020b7981 */ /* 0x000ee2000c1e9900 */
[----:B------:R-:W-:Y:S01]  /*0120*/  LEA R9, R10, R9, 0xa ;  /* 0x000000090a097211 */ /* 0x000fe200078e50ff */
[----:B----4-:R-:W-:-:S04]  /*0130*/  @!P0 FADD R8, RZ, -R0 ;  /* 0x80000000ff088221 */ /* 0x010fc80000000000 */
[----:B--2---:R-:W-:Y:S01]  /*0140*/  FMUL R13, R7, R8 ;  /* 0x00000008070d7220 */ /* 0x004fe20000400000 */
[----:B------:R-:W-:-:S03]  /*0150*/  IMAD.WIDE R8, R9, R12, c[0x0][0x160] ;  /* 0x0000580009087625 */ /* 0x000fc600078e020c */
[----:B---3--:R-:W-:-:S05]  /*0160*/  FFMA R11, R4, R11, R13 ;  /* 0x0000000b040b7223 */ /* 0x008fca000000000d */
[----:B------:R-:W-:Y:S01]  /*0170*/  STG.E [R8.64], R11 ;  /* 0x0000000b08007986 */ /* 0x000fe2000c101904 */
[----:B------:R-:W-:Y:S05]  /*0180*/  EXIT ;  /* 0x000000000000794d */ /* 0x000fea0003800000 */
.L_x_92:
        /* <DEDUP_REMOVED lines=15> */
.L_x_164:


//--------------------- .text.tvmgen_default_fused_transpose_reshape_transpose_kernel --------------------------
	.section	.text.tvmgen_default_fused_transpose_reshape_transpose_kernel,"ax",@progbits
	.sectioninfo	@"SHI_REGISTERS=8"
	.align	128
        .global         tvmgen_default_fused_transpose_reshape_transpose_kernel
        .type           tvmgen_default_fused_transpose_reshape_transpose_kernel,@function
        .size           tvmgen_default_fused_transpose_reshape_transpose_kernel,(.L_x_165 - tvmgen_default_fused_transpose_reshape_transpose_kernel)
        .other          tvmgen_default_fused_transpose_reshape_transpose_kernel,@"STO_CUDA_ENTRY STV_DEFAULT"
tvmgen_default_fused_transpose_reshape_transpose_kernel:
.text.tvmgen_default_fused_transpose_reshape_transpose_kernel:
[----:B------:R-:W-:Y:S02]  /*0000*/  MOV R1, c[0x0][0x28] ;  /* 0x00000a0000017a02 */ /* 0x000fe40000000f00 */
[----:B------:R-:W0:Y:S01]  /*0010*/  S2R R4, SR_CTAID.X ;  /* 0x0000000000047919 */ /* 0x000e220000002500 */
[----:B------:R-:W-:Y:S01]  /*0020*/  MOV R5, 0x4 ;  /* 0x0000000400057802 */ /* 0x000fe20000000f00 */
[----:B------:R-:W-:Y:S02]  /*0030*/  ULDC.64 UR4, c[0x0][0x118] ;  /* 0x0000460000047ab9 */ /* 0x000fe40000000a00 */
[----:B------:R-:W0:Y:S02]  /*0040*/  S2R R3, SR_TID.X ;  /* 0x0000000000037919 */ /* 0x000e240000002100 */
[----:B0-----:R-:W-:-:S05]  /*0050*/  LEA R4, R4, R3, 0xa ;  /* 0x0000000304047211 */ /* 0x001fca00078e50ff */
[----:B------:R-:W-:-:S06]  /*0060*/  IMAD.WIDE R2, R4, R5, c[0x0][0x168] ;  /* 0x00005a0004027625 */ /* 0x000fcc00078e0205 */
[----:B------:R-:W2:Y:S01]  /*0070*/  LDG.E.CONSTANT R3, [R2.64] ;  /* 0x0000000402037981 */ /* 0x000ea2000c1e9900 */
[----:B------:R-:W-:-:S05]  /*0080*/  IMAD.WIDE R4, R4, R5, c[0x0][0x160] ;  /* 0x0000580004047625 */ /* 0x000fca00078e0205 */
[----:B--2---:R-:W-:Y:S01]  /*0090*/  STG.E [R4.64], R3 ;  /* 0x0000000304007986 */ /* 0x004fe2000c101904 */
[----:B------:R-:W-:Y:S05]  /*00a0*/  EXIT ;  /* 0x000000000000794d */ /* 0x000fea0003800000 */
.L_x_93:
        /* <DEDUP_REMOVED lines=13> */
.L_x_165:


//--------------------- .text.tvmgen_default_fused_multiply_strided_slice_negative_strided_slice_concatenate_multiply_add_res_1bda687858ca57c0__kernel --------------------------
	.section	.text.tvmgen_default_fused_multiply_strided_slice_negative_strided_slice_concatenate_multiply_add_res_1bda687858ca57c0__kernel,"ax",@progbits
	.sectioninfo	@"SHI_REGISTERS=18"
	.align	128
        .global         tvmgen_default_fused_multiply_strided_slice_negative_strided_slice_concatenate_multiply_add_res_1bda687858ca57c0__kernel
        .type           tvmgen_default_fused_multiply_strided_slice_negative_strided_slice_concatenate_multiply_add_res_1bda687858ca57c0__kernel,@function
        .size           tvmgen_default_fused_multiply_strided_slice_negative_strided_slice_concatenate_multiply_add_res_1bda687858ca57c0__kernel,(.L_x_166 - tvmgen_default_fused_multiply_strided_slice_negative_strided_slice_concatenate_multiply_add_res_1bda687858ca57c0__kernel)
        .other          tvmgen_default_fused_multiply_strided_slice_negative_strided_slice_concatenate_multiply_add_res_1bda687858ca57c0__kernel,@"STO_CUDA_ENTRY STV_DEFAULT"
tvmgen_default_fused_multiply_strided_slice_negative_strided_slice_concatenate_multiply_add_res_1bda687858ca57c0__kernel:
.text.tvmgen_default_fused_multiply_strided_slice_negative_strided_slice_concatenate_multiply_add_res_1bda687858ca57c0__kernel:
[----:B------:R-:W-:Y:S02]  /*0000*/  IMAD.MOV.U32 R1, RZ, RZ, c[0x0][0x28] ;  /* 0x00000a00ff017624 */ /* 0x000fe400078e00ff */
[----:B------:R-:W0:Y:S01]  /*0010*/  S2R R0, SR_TID.X ;  /* 0x0000000000007919 */ /* 0x000e220000002100 */
[----:B------:R-:W-:-:S03]  /*0020*/  ULDC.64 UR4, c[0x0][0x118] ;  /* 0x0000460000047ab9 */ /* 0x000fc60000000a00 */
[----:B------:R-:W1:Y:S01]  /*0030*/  S2R R3, SR_CTAID.X ;  /* 0x0000000000037919 */ /* 0x000e620000002500 */
[C---:B0-----:R-:W-:Y:S01]  /*0040*/  IMAD.SHL.U32 R2, R0.reuse, 0x4, RZ ;  /* 0x0000000400027824 */ /* 0x041fe200078e00ff */
[----:B------:R-:W-:Y:S02]  /*0050*/  LOP3.LUT P0, RZ, R0, 0x20, RZ, 0xc0, !PT ;  /* 0x0000002000ff7812 */ /* 0x000fe4000780c0ff */
[----:B-1----:R-:W-:Y:S01]  /*0060*/  LEA R0, R3, R0, 0xa ;  /* 0x0000000003007211 */ /* 0x002fe200078e50ff */
[----:B------:R-:W-:Y:S01]  /*0070*/  IMAD.MOV.U32 R3, RZ, RZ, 0x4 ;  /* 0x00000004ff037424 */ /* 0x000fe200078e00ff */
[----:B------:R-:W-:-:S03]  /*0080*/  LOP3.LUT R4, R2, 0xfc, RZ, 0xc0, !PT ;  /* 0x000000fc02047812 */ /* 0x000fc600078ec0ff */
[----:B------:R-:W-:Y:S01]  /*0090*/  IMAD.WIDE R2, R0, R3, c[0x0][0x168] ;  /* 0x00005a0000027625 */ /* 0x000fe200078e0203 */
[C---:B------:R-:W-:Y:S02]  /*00a0*/  IADD3 R6, P2, R4.reuse, c[0x0][0x178], RZ ;  /* 0x00005e0004067a10 */ /* 0x040fe40007f5e0ff */
[----:B------:R-:W-:Y:S02]  /*00b0*/  IADD3 R4, P1, R4, c[0x0][0x170], RZ ;  /* 0x00005c0004047a10 */ /* 0x000fe40007f3e0ff */
[----:B------:R-:W-:Y:S01]  /*00c0*/  IADD3.X R7, RZ, c[0x0][0x17c], RZ, P2, !PT ;  /* 0x00005f00ff077a10 */ /* 0x000fe200017fe4ff */
[----:B------:R-:W2:Y:S04]  /*00d0*/  @P0 LDG.E.CONSTANT R9, [R2.64+-0x80] ;  /* 0xffff800402090981 */ /* 0x000ea8000c1e9900 */
[----:B------:R-:W3:Y:S01]  /*00e0*/  @!P0 LDG.E.CONSTANT R8, [R2.64+0x80] ;  /* 0x0000800402088981 */ /* 0x000ee2000c1e9900 */
[----:B------:R-:W-:-:S03]  /*00f0*/  IMAD.X R5, RZ, RZ, c[0x0][0x174], P1 ;  /* 0x00005d00ff057624 */ /* 0x000fc600008e06ff */
[----:B------:R-:W2:Y:S04]  /*0100*/  LDG.E.CONSTANT R6, [R6.64] ;  /* 0x0000000406067981 */ /* 0x000ea8000c1e9900 */
[----:B------:R-:W4:Y:S04]  /*0110*/  LDG.E.CONSTANT R11, [R2.64] ;  /* 0x00000004020b7981 */ /* 0x000f28000c1e9900 */
[----:B------:R-:W4:Y:S01]  /*0120*/  LDG.E.CONSTANT R4, [R4.64] ;  /* 0x0000000404047981 */ /* 0x000f22000c1e9900 */
[----:B------:R-:W-:Y:S01]  /*0130*/  SHF.R.S32.HI R15, RZ, 0x1f, R0 ;  /* 0x0000001fff0f7819 */ /* 0x000fe20000011400 */
[----:B---3--:R-:W-:Y:S01]  /*0140*/  @!P0 FADD R9, RZ, -R8 ;  /* 0x80000008ff098221 */ /* 0x008fe20000000000 */
[----:B------:R-:W-:-:S03]  /*0150*/  LEA R8, P0, R0, c[0x0][0x160], 0x2 ;  /* 0x0000580000087a11 */ /* 0x000fc600078010ff */
[----:B--2---:R-:W-:Y:S01]  /*0160*/  FMUL R13, R6, R9 ;  /* 0x00000009060d7220 */ /* 0x004fe20000400000 */
[----:B------:R-:W-:-:S03]  /*0170*/  LEA.HI.X R9, R0, c[0x0][0x164], R15, 0x2, P0 ;  /* 0x0000590000097a11 */ /* 0x000fc600000f140f */
[----:B----4-:R-:W-:-:S05]  /*0180*/  FFMA R11, R4, R11, R13 ;  /* 0x0000000b040b7223 */ /* 0x010fca000000000d */
[----:B------:R-:W-:Y:S01]  /*0190*/  STG.E [R8.64], R11 ;  /* 0x0000000b08007986 */ /* 0x000fe2000c101904 */
[----:B------:R-:W-:Y:S05]  /*01a0*/  EXIT ;  /* 0x000000000000794d */ /* 0x000fea0003800000 */
.L_x_94:
        /* <DEDUP_REMOVED lines=13> */
.L_x_166:


//--------------------- .text.tvmgen_default_fused_nn_batch_matmul_1_kernel --------------------------
	.section	.text.tvmgen_default_fused_nn_batch_matmul_1_kernel,"ax",@progbits
	.sectionflags	@"SHF_BARRIERS=1"
	.sectioninfo	@"SHI_REGISTERS=127"
	.align	128
        .global         tvmgen_default_fused_nn_batch_matmul_1_kernel
        .type           tvmgen_default_fused_nn_batch_matmul_1_kernel,@function
        .size           tvmgen_default_fused_nn_batch_matmul_1_kernel,(.L_x_167 - tvmgen_default_fused_nn_batch_matmul_1_kernel)
        .other          tvmgen_default_fused_nn_batch_matmul_1_kernel,@"STO_CUDA_ENTRY STV_DEFAULT"
tvmgen_default_fused_nn_batch_matmul_1_kernel:
.text.tvmgen_default_fused_nn_batch_matmul_1_kernel:
        /* <DEDUP_REMOVED lines=9> */
[----:B------:R-:W-:Y:S01]  /*0090*/  ULDC.64 UR6, c[0x0][0x170] ;  /* 0x00005c0000067ab9 */ /* 0x000fe20000000a00 */
[----:B------:R-:W-:Y:S02]  /*00a0*/  MOV R79, RZ ;  /* 0x000000ff004f7202 */ /* 0x000fe40000000f00 */
[----:B------:R-:W-:-:S02]  /*00b0*/  MOV R73, RZ ;  /* 0x000000ff00497202 */ /* 0x000fc40000000f00 */
[----:B------:R-:W-:Y:S02]  /*00c0*/  MOV R71, RZ ;  /* 0x000000ff00477202 */ /* 0x000fe40000000f00 */
[CC--:B0-----:R-:W-:Y:S02]  /*00d0*/  LEA R69, R0.reuse, R3.reuse, 0x7 ;  /* 0x0000000300457211 */ /* 0x0c1fe400078e38ff */
[----:B------:R-:W-:Y:S02]  /*00e0*/  LEA R72, R3, 0x20, 0x8 ;  /* 0x0000002003487811 */ /* 0x000fe400078e40ff */
[----:B------:R-:W-:Y:S01]  /*00f0*/  LEA R70, R0, R3, 0xd ;  /* 0x0000000300467211 */ /* 0x000fe200078e68ff */
[----:B------:R-:W-:-:S05]  /*0100*/  IMAD.WIDE R68, R69, R2, c[0x0][0x168] ;  /* 0x00005a0045447625 */ /* 0x000fca00078e0202 */
[----:B------:R-:W-:Y:S02]  /*0110*/  MOV R81, R69 ;  /* 0x0000004500517202 */ /* 0x000fe40000000f00 */
[----:B------:R-:W-:Y:S02]  /*0120*/  MOV R69, RZ ;  /* 0x000000ff00457202 */ /* 0x000fe40000000f00 */
.L_x_95:
        /* <DEDUP_REMOVED lines=237> */
.L_x_96:
        /* <DEDUP_REMOVED lines=16> */
.L_x_167:


//--------------------- .text.tvmgen_default_fused_reshape_1_kernel --------------------------
	.section	.text.tvmgen_default_fused_reshape_1_kernel,"ax",@progbits
	.sectioninfo	@"SHI_REGISTERS=8"
	.align	128
        .global         tvmgen_default_fused_reshape_1_kernel
        .type           tvmgen_default_fused_reshape_1_kernel,@function
        .size           tvmgen_default_fused_reshape_1_kernel,(.L_x_168 - tvmgen_default_fused_reshape_1_kernel)
        .other          tvmgen_default_fused_reshape_1_kernel,@"STO_CUDA_ENTRY STV_DEFAULT"
tvmgen_default_fused_reshape_1_kernel:
.text.tvmgen_default_fused_reshape_1_kernel:
[----:B------:R-:W-:Y:S02]  /*0000*/  IMAD.MOV.U32 R1, RZ, RZ, c[0x0][0x28] ;  /* 0x00000a00ff017624 */ /* 0x000fe400078e00ff */
[----:B------:R-:W0:Y:S04]  /*0010*/  S2R R4, SR_TID.X ;  /* 0x0000000000047919 */ /* 0x000e280000002100 */
[----:B------:R-:W1:Y:S01]  /*0020*/  S2R R3, SR_CTAID.X ;  /* 0x0000000000037919 */ /* 0x000e620000002500 */
[----:B0-----:R-:W-:-:S05]  /*0030*/  SHF.R.S32.HI R0, RZ, 0x8, R4 ;  /* 0x00000008ff007819 */ /* 0x001fca0000011404 */
[----:B-1----:R-:W-:-:S05]  /*0040*/  IMAD R0, R3, 0x4, R0 ;  /* 0x0000000403007824 */ /* 0x002fca00078e0200 */
[----:B------:R-:W-:-:S13]  /*0050*/  ISETP.GT.AND P0, PT, R0, 0x1f4, PT ;  /* 0x000001f40000780c */ /* 0x000fda0003f04270 */
[----:B------:R-:W-:Y:S05]  /*0060*/  @P0 EXIT ;  /* 0x000000000000094d */ /* 0x000fea0003800000 */
[----:B------:R-:W-:Y:S01]  /*0070*/  LEA R4, R3, R4, 0xa ;  /* 0x0000000403047211 */ /* 0x000fe200078e50ff */
[----:B------:R-:W-:Y:S01]  /*0080*/  ULDC.64 UR4, c[0x0][0x118] ;  /* 0x0000460000047ab9 */ /* 0x000fe20000000a00 */
[----:B------:R-:W-:-:S05]  /*0090*/  MOV R5, 0x4 ;  /* 0x0000000400057802 */ /* 0x000fca0000000f00 */
[----:B------:R-:W-:-:S06]  /*00a0*/  IMAD.WIDE R2, R4, R5, c[0x0][0x168] ;  /* 0x00005a0004027625 */ /* 0x000fcc00078e0205 */
[----:B------:R-:W2:Y:S01]  /*00b0*/  LDG.E.CONSTANT R3, [R2.64] ;  /* 0x0000000402037981 */ /* 0x000ea2000c1e9900 */
[----:B------:R-:W-:-:S05]  /*00c0*/  IMAD.WIDE R4, R4, R5, c[0x0][0x160] ;  /* 0x0000580004047625 */ /* 0x000fca00078e0205 */
[----:B--2---:R-:W-:Y:S01]  /*00d0*/  STG.E [R4.64], R3 ;  /* 0x0000000304007986 */ /* 0x004fe2000c101904 */
[----:B------:R-:W-:Y:S05]  /*00e0*/  EXIT ;  /* 0x000000000000794d */ /* 0x000fea0003800000 */
.L_x_97:
        /* <DEDUP_REMOVED lines=9> */
.L_x_168:


//--------------------- .text.tvmgen_default_fused_nn_dense_2_kernel --------------------------
	.section	.text.tvmgen_default_fused_nn_dense_2_kernel,"ax",@progbits
	.sectionflags	@"SHF_BARRIERS=1"
	.sectioninfo	@"SHI_REGISTERS=62"
	.align	128
        .global         tvmgen_default_fused_nn_dense_2_kernel
        .type           tvmgen_default_fused_nn_dense_2_kernel,@function
        .size           tvmgen_default_fused_nn_dense_2_kernel,(.L_x_169 - tvmgen_default_fused_nn_dense_2_kernel)
        .other          tvmgen_default_fused_nn_dense_2_kernel,@"STO_CUDA_ENTRY STV_DEFAULT"
tvmgen_default_fused_nn_dense_2_kernel:
.text.tvmgen_default_fused_nn_dense_2_kernel:
        /* <DEDUP_REMOVED lines=132> */
.L_x_98:
        /* <DEDUP_REMOVED lines=12> */
.L_x_169:


//--------------------- .text.tvmgen_default_fused_nn_softmax_kernel_3 --------------------------
	.section	.text.tvmgen_default_fused_nn_softmax_kernel_3,"ax",@progbits
	.sectioninfo	@"SHI_REGISTERS=16"
	.align	128
        .global         tvmgen_default_fused_nn_softmax_kernel_3
        .type           tvmgen_default_fused_nn_softmax_kernel_3,@function
        .size           tvmgen_default_fused_nn_softmax_kernel_3,(.L_x_147 - tvmgen_default_fused_nn_softmax_kernel_3)
        .other          tvmgen_default_fused_nn_softmax_kernel_3,@"STO_CUDA_ENTRY STV_DEFAULT"
tvmgen_default_fused_nn_softmax_kernel_3:
.text.tvmgen_default_fused_nn_softmax_kernel_3:
[----:B------:R-:W-:Y:S02]  /*0000*/  IMAD.MOV.U32 R1, RZ, RZ, c[0x0][0x28] ;  /* 0x00000a00ff017624 */ /* 0x000fe400078e00ff */
[----:B------:R-:W0:Y:S01]  /*0010*/  S2R R2, SR_TID.X ;  /* 0x0000000000027919 */ /* 0x000e220000002100 */
[----:B------:R-:W-:Y:S01]  /*0020*/  IMAD.MOV.U32 R9, RZ, RZ, 0x4 ;  /* 0x00000004ff097424 */ /* 0x000fe200078e00ff */
[----:B------:R-:W-:Y:S02]  /*0030*/  ULDC.64 UR4, c[0x0][0x118] ;  /* 0x0000460000047ab9 */ /* 0x000fe40000000a00 */
[----:B------:R-:W1:Y:S01]  /*0040*/  S2R R5, SR_CTAID.X ;  /* 0x0000000000057919 */ /* 0x000e620000002500 */
[----:B0-----:R-:W-:-:S05]  /*0050*/  SHF.R.S32.HI R0, RZ, 0x7, R2 ;  /* 0x00000007ff007819 */ /* 0x001fca0000011402 */
[----:B-1----:R-:W-:-:S04]  /*0060*/  IMAD R0, R5, 0x8, R0 ;  /* 0x0000000805007824 */ /* 0x002fc800078e0200 */
[----:B------:R-:W-:-:S05]  /*0070*/  IMAD.WIDE R6, R0, R9, c[0x0][0x168] ;  /* 0x00005a0000067625 */ /* 0x000fca00078e0209 */
[----:B------:R-:W2:Y:S01]  /*0080*/  LDG.E.CONSTANT R3, [R6.64] ;  /* 0x0000000406037981 */ /* 0x000ea2000c1e9900 */
[----:B------:R-:W-:-:S04]  /*0090*/  IMAD R2, R5, 0x400, R2 ;  /* 0x0000040005027824 */ /* 0x000fc800078e0202 */
[----:B------:R-:W-:-:S05]  /*00a0*/  IMAD.WIDE R4, R2, R9, c[0x0][0x160] ;  /* 0x0000580002047625 */ /* 0x000fca00078e0209 */
[----:B------:R-:W3:Y:S01]  /*00b0*/  LDG.E.CONSTANT R0, [R4.64] ;  /* 0x0000000404007981 */ /* 0x000ee2000c1e9900 */
[----:B------:R-:W-:Y:S01]  /*00c0*/  BSSY B0, `(.L_x_99) ;  /* 0x000000c000007945 */ /* 0x000fe20003800000 */
[----:B--2---:R-:W0:Y:S08]  /*00d0*/  MUFU.RCP R8, R3 ;  /* 0x0000000300087308 */ /* 0x004e300000001000 */
[----:B---3--:R-:W1:Y:S01]  /*00e0*/  FCHK P0, R0, R3 ;  /* 0x0000000300007302 */ /* 0x008e620000000000 */
[----:B0-----:R-:W-:-:S04]  /*00f0*/  FFMA R9, -R3, R8, 1 ;  /* 0x3f80000003097423 */ /* 0x001fc80000000108 */
[----:B------:R-:W-:-:S04]  /*0100*/  FFMA R9, R8, R9, R8 ;  /* 0x0000000908097223 */ /* 0x000fc80000000008 */
[----:B------:R-:W-:-:S04]  /*0110*/  FFMA R8, R0, R9, RZ ;  /* 0x0000000900087223 */ /* 0x000fc800000000ff */
[----:B------:R-:W-:-:S04]  /*0120*/  FFMA R10, -R3, R8, R0 ;  /* 0x00000008030a7223 */ /* 0x000fc80000000100 */
[----:B------:R-:W-:Y:S01]  /*0130*/  FFMA R9, R9, R10, R8 ;  /* 0x0000000a09097223 */ /* 0x000fe20000000008 */
[----:B-1----:R-:W-:Y:S05]  /*0140*/  @!P0 BRA `(.L_x_100) ;  /* 0x0000003000008947 */ /* 0x002fea0003800000 */
[----:B------:R-:W-:Y:S02]  /*0150*/  MOV R11, 0x170 ;  /* 0x00000170000b7802 */ /* 0x000fe40000000f00 */
[----:B------:R-:W-:Y:S05]  /*0160*/  CALL.REL.NOINC `($__internal_1_$__cuda_sm3x_div_rn_noftz_f32_slowpath) ;  /* 0x0000006000007944 */ /* 0x000fea0003c00000 */
[----:B0-----:R-:W-:Y:S02]  /*0170*/  IMAD.MOV.U32 R9, RZ, RZ, R3 ;  /* 0x000000ffff097224 */ /* 0x001fe400078e0003 */
.L_x_100:
[----:B------:R-:W-:Y:S05]  /*0180*/  BSYNC B0 ;  /* 0x0000000000007941 */ /* 0x000fea0003800000 */
.L_x_99:
[----:B------:R-:W-:-:S04]  /*0190*/  IMAD.MOV.U32 R3, RZ, RZ, 0x4 ;  /* 0x00000004ff037424 */ /* 0x000fc800078e00ff */
[----:B------:R-:W-:-:S05]  /*01a0*/  IMAD.WIDE R2, R2, R3, c[0x0][0x170] ;  /* 0x00005c0002027625 */ /* 0x000fca00078e0203 */
[----:B------:R-:W-:Y:S01]  /*01b0*/  STG.E [R2.64], R9 ;  /* 0x0000000902007986 */ /* 0x000fe2000c101904 */
[----:B------:R-:W-:Y:S05]  /*01c0*/  EXIT ;  /* 0x000000000000794d */ /* 0x000fea0003800000 */
        .weak           $__internal_1_$__cuda_sm3x_div_rn_noftz_f32_slowpath
        .type           $__internal_1_$__cuda_sm3x_div_rn_noftz_f32_slowpath,@function
        .size           $__internal_1_$__cuda_sm3x_div_rn_noftz_f32_slowpath,(.L_x_147 - $__internal_1_$__cuda_sm3x_div_rn_noftz_f32_slowpath)
$__internal_1_$__cuda_sm3x_div_rn_noftz_f32_slowpath:
[--C-:B------:R-:W-:Y:S01]  /*01d0*/  SHF.R.U32.HI R5, RZ, 0x17, R3.reuse ;  /* 0x00000017ff057819 */ /* 0x100fe20000011603 */
[----:B------:R-:W-:Y:S01]  /*01e0*/  BSSY B1, `(.L_x_101) ;  /* 0x0000064000017945 */ /* 0x000fe20003800000 */
[--C-:B------:R-:W-:Y:S01]  /*01f0*/  SHF.R.U32.HI R4, RZ, 0x17, R0.reuse ;  /* 0x00000017ff047819 */ /* 0x100fe20000011600 */
[----:B------:R-:W-:Y:S01]  /*0200*/  IMAD.MOV.U32 R6, RZ, RZ, R0 ;  /* 0x000000ffff067224 */ /* 0x000fe200078e0000 */
[----:B------:R-:W-:Y:S01]  /*0210*/  LOP3.LUT R5, R5, 0xff, RZ, 0xc0, !PT ;  /* 0x000000ff05057812 */ /* 0x000fe200078ec0ff */
[----:B------:R-:W-:Y:S01]  /*0220*/  IMAD.MOV.U32 R7, RZ, RZ, R3 ;  /* 0x000000ffff077224 */ /* 0x000fe200078e0003 */
[----:B------:R-:W-:Y:S02]  /*0230*/  LOP3.LUT R4, R4, 0xff, RZ, 0xc0, !PT ;  /* 0x000000ff04047812 */ /* 0x000fe400078ec0ff */
[----:B------:R-:W-:Y:S02]  /*0240*/  IADD3 R10, R5, -0x1, RZ ;  /* 0xffffffff050a7810 */ /* 0x000fe40007ffe0ff */
[----:B------:R-:W-:-:S02]  /*0250*/  IADD3 R9, R4, -0x1, RZ ;  /* 0xffffffff04097810 */ /* 0x000fc40007ffe0ff */
[----:B------:R-:W-:-:S04]  /*0260*/  ISETP.GT.U32.AND P0, PT, R10, 0xfd, PT ;  /* 0x000000fd0a00780c */ /* 0x000fc80003f04070 */
[----:B------:R-:W-:-:S13]  /*0270*/  ISETP.GT.U32.OR P0, PT, R9, 0xfd, P0 ;  /* 0x000000fd0900780c */ /* 0x000fda0000704470 */
[----:B------:R-:W-:Y:S01]  /*0280*/  @!P0 IMAD.MOV.U32 R8, RZ, RZ, RZ ;  /* 0x000000ffff088224 */ /* 0x000fe200078e00ff */
[----:B------:R-:W-:Y:S05]  /*0290*/  @!P0 BRA `(.L_x_102) ;  /* 0x0000017000008947 */ /* 0x000fea0003800000 */
[----:B------:R-:W-:Y:S02]  /*02a0*/  FSETP.GTU.FTZ.AND P0, PT, |R0|, +INF , PT ;  /* 0x7f8000000000780b */ /* 0x000fe40003f1c200 */
[----:B------:R-:W-:-:S04]  /*02b0*/  FSETP.GTU.FTZ.AND P1, PT, |R3|, +INF , PT ;  /* 0x7f8000000300780b */ /* 0x000fc80003f3c200 */
[----:B------:R-:W-:-:S13]  /*02c0*/  PLOP3.LUT P0, PT, P0, P1, PT, 0xa8, 0x0 ;  /* 0x000000000000781c */ /* 0x000fda0000703570 */
[----:B------:R-:W-:Y:S05]  /*02d0*/  @P0 BRA `(.L_x_103) ;  /* 0x0000053000000947 */ /* 0x000fea0003800000 */
[----:B------:R-:W-:-:S13]  /*02e0*/  LOP3.LUT P0, RZ, R7, 0x7fffffff, R6, 0xc8, !PT ;  /* 0x7fffffff07ff7812 */ /* 0x000fda000780c806 */
[----:B------:R-:W-:Y:S05]  /*02f0*/  @!P0 BRA `(.L_x_104) ;  /* 0x000004f000008947 */ /* 0x000fea0003800000 */
[C---:B------:R-:W-:Y:S02]  /*0300*/  FSETP.NEU.FTZ.AND P2, PT, |R0|.reuse, +INF , PT ;  /* 0x7f8000000000780b */ /* 0x040fe40003f5d200 */
[----:B------:R-:W-:Y:S02]  /*0310*/  FSETP.NEU.FTZ.AND P1, PT, |R3|, +INF , PT ;  /* 0x7f8000000300780b */ /* 0x000fe40003f3d200 */
[----:B------:R-:W-:-:S11]  /*0320*/  FSETP.NEU.FTZ.AND P0, PT, |R0|, +INF , PT ;  /* 0x7f8000000000780b */ /* 0x000fd60003f1d200 */
[----:B------:R-:W-:Y:S05]  /*0330*/  @!P1 BRA !P2, `(.L_x_104) ;  /* 0x000004b000009947 */ /* 0x000fea0005000000 */
[----:B------:R-:W-:-:S04]  /*0340*/  LOP3.LUT P2, RZ, R6, 0x7fffffff, RZ, 0xc0, !PT ;  /* 0x7fffffff06ff7812 */ /* 0x000fc8000784c0ff */
[----:B------:R-:W-:-:S13]  /*0350*/  PLOP3.LUT P1, PT, P1, P2, PT, 0x2a, 0x0 ;  /* 0x000000000000781c */ /* 0x000fda0000f24572 */
[----:B------:R-:W-:Y:S05]  /*0360*/  @P1 BRA `(.L_x_105) ;  /* 0x0000046000001947 */ /* 0x000fea0003800000 */
[----:B------:R-:W-:-:S04]  /*0370*/  LOP3.LUT P1, RZ, R7, 0x7fffffff, RZ, 0xc0, !PT ;  /* 0x7fffffff07ff7812 */ /* 0x000fc8000782c0ff */
[----:B------:R-:W-:-:S13]  /*0380*/  PLOP3.LUT P0, PT, P0, P1, PT, 0x2a, 0x0 ;  /* 0x000000000000781c */ /* 0x000fda0000702572 */
[----:B------:R-:W-:Y:S05]  /*0390*/  @P0 BRA `(.L_x_106) ;  /* 0x0000040000000947 */ /* 0x000fea0003800000 */
[----:B------:R-:W-:Y:S02]  /*03a0*/  ISETP.GE.AND P0, PT, R9, RZ, PT ;  /* 0x000000ff0900720c */ /* 0x000fe40003f06270 */
[----:B------:R-:W-:-:S11]  /*03b0*/  ISETP.GE.AND P1, PT, R10, RZ, PT ;  /* 0x000000ff0a00720c */ /* 0x000fd60003f26270 */
[----:B------:R-:W-:Y:S01]  /*03c0*/  @P0 IMAD.MOV.U32 R8, RZ, RZ, RZ ;  /* 0x000000ffff080224 */ /* 0x000fe200078e00ff */
[----:B------:R-:W-:Y:S01]  /*03d0*/  @!P0 FFMA R6, R0, 1.84467440737095516160e+19, RZ ;  /* 0x5f80000000068823 */ /* 0x000fe200000000ff */
[----:B------:R-:W-:Y:S01]  /*03e0*/  @!P0 IMAD.MOV.U32 R8, RZ, RZ, -0x40 ;  /* 0xffffffc0ff088424 */ /* 0x000fe200078e00ff */
[----:B------:R-:W-:-:S04]  /*03f0*/  @!P1 FFMA R7, R3, 1.84467440737095516160e+19, RZ ;  /* 0x5f80000003079823 */ /* 0x000fc800000000ff */
[----:B------:R-:W-:Y:S02]  /*0400*/  @!P1 IADD3 R8, R8, 0x40, RZ ;  /* 0x0000004008089810 */ /* 0x000fe40007ffe0ff */
.L_x_102:
[----:B------:R-:W-:Y:S01]  /*0410*/  LEA R0, R5, 0xc0800000, 0x17 ;  /* 0xc080000005007811 */ /* 0x000fe200078eb8ff */
[----:B------:R-:W-:Y:S01]  /*0420*/  BSSY B2, `(.L_x_107) ;  /* 0x0000036000027945 */ /* 0x000fe20003800000 */
[----:B------:R-:W-:-:S03]  /*0430*/  IADD3 R4, R4, -0x7f, RZ ;  /* 0xffffff8104047810 */ /* 0x000fc60007ffe0ff */
[----:B------:R-:W-:Y:S01]  /*0440*/  IMAD.IADD R7, R7, 0x1, -R0 ;  /* 0x0000000107077824 */ /* 0x000fe200078e0a00 */
[C---:B------:R-:W-:Y:S01]  /*0450*/  IADD3 R5, R4.reuse, 0x7f, -R5 ;  /* 0x0000007f04057810 */ /* 0x040fe20007ffe805 */
[----:B------:R-:W-:Y:S02]  /*0460*/  IMAD R0, R4, -0x800000, R6 ;  /* 0xff80000004007824 */ /* 0x000fe400078e0206 */
[----:B------:R-:W0:Y:S01]  /*0470*/  MUFU.RCP R3, R7 ;  /* 0x0000000700037308 */ /* 0x000e220000001000 */
[----:B------:R-:W-:Y:S01]  /*0480*/  FADD.FTZ R9, -R7, -RZ ;  /* 0x800000ff07097221 */ /* 0x000fe20000010100 */
[----:B------:R-:W-:-:S03]  /*0490*/  IMAD.IADD R5, R5, 0x1, R8 ;  /* 0x0000000105057824 */ /* 0x000fc600078e0208 */
[----:B0-----:R-:W-:-:S04]  /*04a0*/  FFMA R10, R3, R9, 1 ;  /* 0x3f800000030a7423 */ /* 0x001fc80000000009 */
[----:B------:R-:W-:-:S04]  /*04b0*/  FFMA R10, R3, R10, R3 ;  /* 0x0000000a030a7223 */ /* 0x000fc80000000003 */
[----:B------:R-:W-:-:S04]  /*04c0*/  FFMA R3, R0, R10, RZ ;  /* 0x0000000a00037223 */ /* 0x000fc800000000ff */
[----:B------:R-:W-:-:S04]  /*04d0*/  FFMA R6, R9, R3, R0 ;  /* 0x0000000309067223 */ /* 0x000fc80000000000 */
[----:B------:R-:W-:-:S04]  /*04e0*/  FFMA R13, R10, R6, R3 ;  /* 0x000000060a0d7223 */ /* 0x000fc80000000003 */
[----:B------:R-:W-:-:S04]  /*04f0*/  FFMA R6, R9, R13, R0 ;  /* 0x0000000d09067223 */ /* 0x000fc80000000000 */
[----:B------:R-:W-:-:S05]  /*0500*/  FFMA R3, R10, R6, R13 ;  /* 0x000000060a037223 */ /* 0x000fca000000000d */
[----:B------:R-:W-:-:S04]  /*0510*/  SHF.R.U32.HI R0, RZ, 0x17, R3 ;  /* 0x00000017ff007819 */ /* 0x000fc80000011603 */
[----:B------:R-:W-:-:S05]  /*0520*/  LOP3.LUT R0, R0, 0xff, RZ, 0xc0, !PT ;  /* 0x000000ff00007812 */ /* 0x000fca00078ec0ff */
[----:B------:R-:W-:-:S05]  /*0530*/  IMAD.IADD R8, R0, 0x1, R5 ;  /* 0x0000000100087824 */ /* 0x000fca00078e0205 */
[----:B------:R-:W-:-:S04]  /*0540*/  IADD3 R0, R8, -0x1, RZ ;  /* 0xffffffff08007810 */ /* 0x000fc80007ffe0ff */
[----:B------:R-:W-:-:S13]  /*0550*/  ISETP.GE.U32.AND P0, PT, R0, 0xfe, PT ;  /* 0x000000fe0000780c */ /* 0x000fda0003f06070 */
[----:B------:R-:W-:Y:S05]  /*0560*/  @!P0 BRA `(.L_x_108) ;  /* 0x0000020000008947 */ /* 0x000fea0003800000 */
[----:B------:R-:W-:-:S13]  /*0570*/  ISETP.GT.AND P0, PT, R8, 0xfe, PT ;  /* 0x000000fe0800780c */ /* 0x000fda0003f04270 */
[----:B------:R-:W-:Y:S05]  /*0580*/  @P0 BRA `(.L_x_109) ;  /* 0x000001b000000947 */ /* 0x000fea0003800000 */
[----:B------:R-:W-:-:S13]  /*0590*/  ISETP.GE.AND P0, PT, R8, 0x1, PT ;  /* 0x000000010800780c */ /* 0x000fda0003f06270 */
[----:B------:R-:W-:Y:S05]  /*05a0*/  @P0 BRA `(.L_x_110) ;  /* 0x000001d000000947 */ /* 0x000fea0003800000 */
[----:B------:R-:W-:Y:S02]  /*05b0*/  ISETP.GE.AND P0, PT, R8, -0x18, PT ;  /* 0xffffffe80800780c */ /* 0x000fe40003f06270 */
[----:B------:R-:W-:-:S11]  /*05c0*/  LOP3.LUT R3, R3, 0x80000000, RZ, 0xc0, !PT ;  /* 0x8000000003037812 */ /* 0x000fd600078ec0ff */
[----:B------:R-:W-:Y:S05]  /*05d0*/  @!P0 BRA `(.L_x_110) ;  /* 0x000001a000008947 */ /* 0x000fea0003800000 */
[-CC-:B------:R-:W-:Y:S01]  /*05e0*/  FFMA.RZ R0, R10, R6.reuse, R13.reuse ;  /* 0x000000060a007223 */ /* 0x180fe2000000c00d */
[----:B------:R-:W-:Y:S01]  /*05f0*/  IADD3 R7, R8, 0x20, RZ ;  /* 0x0000002008077810 */ /* 0x000fe20007ffe0ff */
[-CC-:B------:R-:W-:Y:S01]  /*0600*/  FFMA.RM R5, R10, R6.reuse, R13.reuse ;  /* 0x000000060a057223 */ /* 0x180fe2000000400d */
[----:B------:R-:W-:Y:S02]  /*0610*/  ISETP.NE.AND P2, PT, R8, RZ, PT ;  /* 0x000000ff0800720c */ /* 0x000fe40003f45270 */
[----:B------:R-:W-:Y:S01]  /*0620*/  LOP3.LUT R4, R0, 0x7fffff, RZ, 0xc0, !PT ;  /* 0x007fffff00047812 */ /* 0x000fe200078ec0ff */
[----:B------:R-:W-:Y:S01]  /*0630*/  FFMA.RP R0, R10, R6, R13 ;  /* 0x000000060a007223 */ /* 0x000fe2000000800d */
[----:B------:R-:W-:Y:S01]  /*0640*/  IMAD.MOV R6, RZ, RZ, -R8 ;  /* 0x000000ffff067224 */ /* 0x000fe200078e0a08 */
[----:B------:R-:W-:Y:S02]  /*0650*/  ISETP.NE.AND P1, PT, R8, RZ, PT ;  /* 0x000000ff0800720c */ /* 0x000fe40003f25270 */
[----:B------:R-:W-:-:S02]  /*0660*/  LOP3.LUT R4, R4, 0x800000, RZ, 0xfc, !PT ;  /* 0x0080000004047812 */ /* 0x000fc400078efcff */
[----:B------:R-:W-:Y:S02]  /*0670*/  FSETP.NEU.FTZ.AND P0, PT, R0, R5, PT ;  /* 0x000000050000720b */ /* 0x000fe40003f1d000 */
[----:B------:R-:W-:Y:S02]  /*0680*/  SHF.L.U32 R7, R4, R7, RZ ;  /* 0x0000000704077219 */ /* 0x000fe400000006ff */
[----:B------:R-:W-:Y:S02]  /*0690*/  SEL R5, R6, RZ, P2 ;  /* 0x000000ff06057207 */ /* 0x000fe40001000000 */
[----:B------:R-:W-:Y:S02]  /*06a0*/  ISETP.NE.AND P1, PT, R7, RZ, P1 ;  /* 0x000000ff0700720c */ /* 0x000fe40000f25270 */
[----:B------:R-:W-:Y:S02]  /*06b0*/  SHF.R.U32.HI R5, RZ, R5, R4 ;  /* 0x00000005ff057219 */ /* 0x000fe40000011604 */
[----:B------:R-:W-:-:S02]  /*06c0*/  PLOP3.LUT P0, PT, P0, P1, PT, 0xa8, 0x0 ;  /* 0x000000000000781c */ /* 0x000fc40000703570 */
[----:B------:R-:W-:Y:S02]  /*06d0*/  SHF.R.U32.HI R7, RZ, 0x1, R5 ;  /* 0x00000001ff077819 */ /* 0x000fe40000011605 */
[----:B------:R-:W-:-:S04]  /*06e0*/  SEL R0, RZ, 0x1, !P0 ;  /* 0x00000001ff007807 */ /* 0x000fc80004000000 */
[----:B------:R-:W-:-:S04]  /*06f0*/  LOP3.LUT R0, R0, 0x1, R7, 0xf8, !PT ;  /* 0x0000000100007812 */ /* 0x000fc800078ef807 */
[----:B------:R-:W-:-:S05]  /*0700*/  LOP3.LUT R0, R0, R5, RZ, 0xc0, !PT ;  /* 0x0000000500007212 */ /* 0x000fca00078ec0ff */
[----:B------:R-:W-:-:S05]  /*0710*/  IMAD.IADD R0, R7, 0x1, R0 ;  /* 0x0000000107007824 */ /* 0x000fca00078e0200 */
[----:B------:R-:W-:Y:S01]  /*0720*/  LOP3.LUT R3, R0, R3, RZ, 0xfc, !PT ;  /* 0x0000000300037212 */ /* 0x000fe200078efcff */
[----:B------:R-:W-:Y:S05]  /*0730*/  BRA `(.L_x_110) ;  /* 0x0000004000007947 */ /* 0x000fea0003800000 */
.L_x_109:
[----:B------:R-:W-:-:S04]  /*0740*/  LOP3.LUT R3, R3, 0x80000000, RZ, 0xc0, !PT ;  /* 0x8000000003037812 */ /* 0x000fc800078ec0ff */
[----:B------:R-:W-:Y:S01]  /*0750*/  LOP3.LUT R3, R3, 0x7f800000, RZ, 0xfc, !PT ;  /* 0x7f80000003037812 */ /* 0x000fe200078efcff */
[----:B------:R-:W-:Y:S05]  /*0760*/  BRA `(.L_x_110) ;  /* 0x0000001000007947 */ /* 0x000fea0003800000 */
.L_x_108:
[----:B------:R-:W-:Y:S02]  /*0770*/  IMAD R3, R5, 0x800000, R3 ;  /* 0x0080000005037824 */ /* 0x000fe400078e0203 */
.L_x_110:
[----:B------:R-:W-:Y:S05]  /*0780*/  BSYNC B2 ;  /* 0x0000000000027941 */ /* 0x000fea0003800000 */
.L_x_107:
[----:B------:R-:W-:Y:S05]  /*0790*/  BRA `(.L_x_111) ;  /* 0x0000008000007947 */ /* 0x000fea0003800000 */
.L_x_106:
[----:B------:R-:W-:-:S04]  /*07a0*/  LOP3.LUT R3, R7, 0x80000000, R6, 0x48, !PT ;  /* 0x8000000007037812 */ /* 0x000fc800078e4806 */
[----:B------:R-:W-:Y:S01]  /*07b0*/  LOP3.LUT R3, R3, 0x7f800000, RZ, 0xfc, !PT ;  /* 0x7f80000003037812 */ /* 0x000fe200078efcff */
[----:B------:R-:W-:Y:S05]  /*07c0*/  BRA `(.L_x_111) ;  /* 0x0000005000007947 */ /* 0x000fea0003800000 */
.L_x_105:
[----:B------:R-:W-:Y:S01]  /*07d0*/  LOP3.LUT R3, R7, 0x80000000, R6, 0x48, !PT ;  /* 0x8000000007037812 */ /* 0x000fe200078e4806 */
[----:B------:R-:W-:Y:S05]  /*07e0*/  BRA `(.L_x_111) ;  /* 0x0000003000007947 */ /* 0x000fea0003800000 */
.L_x_104:
[----:B------:R-:W0:Y:S01]  /*07f0*/  MUFU.RSQ R3, -QNAN ;  /* 0xffc0000000037908 */ /* 0x000e220000001400 */
[----:B------:R-:W-:Y:S05]  /*0800*/  BRA `(.L_x_111) ;  /* 0x0000001000007947 */ /* 0x000fea0003800000 */
.L_x_103:
[----:B------:R-:W-:Y:S02]  /*0810*/  FADD.FTZ R3, R0, R3 ;  /* 0x0000000300037221 */ /* 0x000fe40000010000 */
.L_x_111:
[----:B------:R-:W-:Y:S05]  /*0820*/  BSYNC B1 ;  /* 0x0000000000017941 */ /* 0x000fea0003800000 */
.L_x_101:
[----:B------:R-:W-:Y:S02]  /*0830*/  IMAD.MOV.U32 R4, RZ, RZ, R11 ;  /* 0x000000ffff047224 */ /* 0x000fe400078e000b */
[----:B------:R-:W-:-:S04]  /*0840*/  IMAD.MOV.U32 R5, RZ, RZ, 0x0 ;  /* 0x00000000ff057424 */ /* 0x000fc800078e00ff */
[----:B------:R-:W-:Y:S05]  /*0850*/  RET.REL.NODEC R4 `(tvmgen_default_fused_nn_softmax_kernel_3) ;  /* 0xfffff7a004007950 */ /* 0x000fea0003c3ffff */
.L_x_112:
        /* <DEDUP_REMOVED lines=10> */
.L_x_147:


//--------------------- .text.tvmgen_default_fused_reshape_kernel --------------------------
	.section	.text.tvmgen_default_fused_reshape_kernel,"ax",@progbits
	.sectioninfo	@"SHI_REGISTERS=8"
	.align	128
        .global         tvmgen_default_fused_reshape_kernel
        .type           tvmgen_default_fused_reshape_kernel,@function
        .size           tvmgen_default_fused_reshape_kernel,(.L_x_171 - tvmgen_default_fused_reshape_kernel)
        .other          tvmgen_default_fused_reshape_kernel,@"STO_CUDA_ENTRY STV_DEFAULT"
tvmgen_default_fused_reshape_kernel:
.text.tvmgen_default_fused_reshape_kernel:
        /* <DEDUP_REMOVED lines=11> */
.L_x_113:
        /* <DEDUP_REMOVED lines=13> */
.L_x_171:


//--------------------- .text.tvmgen_default_fused_nn_softmax_kernel --------------------------
	.section	.text.tvmgen_default_fused_nn_softmax_kernel,"ax",@progbits
	.sectioninfo	@"SHI_REGISTERS=84"
	.align	128
        .global         tvmgen_default_fused_nn_softmax_kernel
        .type           tvmgen_default_fused_nn_softmax_kernel,@function
        .size           tvmgen_default_fused_nn_softmax_kernel,(.L_x_172 - tvmgen_default_fused_nn_softmax_kernel)
        .other          tvmgen_default_fused_nn_softmax_kernel,@"STO_CUDA_ENTRY STV_DEFAULT"
tvmgen_default_fused_nn_softmax_kernel:
.text.tvmgen_default_fused_nn_softmax_kernel:
[----:B------:R-:W-:Y:S02]  /*0000*/  IMAD.MOV.U32 R1, RZ, RZ, c[0x0][0x28] ;  /* 0x00000a00ff017624 */ /* 0x000fe400078e00ff */
[----:B------:R-:W0:Y:S01]  /*0010*/  S2R R5, SR_TID.X ;  /* 0x0000000000057919 */ /* 0x000e220000002100 */
[----:B------:R-:W-:Y:S01]  /*0020*/  IMAD.MOV.U32 R0, RZ, RZ, 0x4 ;  /* 0x00000004ff007424 */ /* 0x000fe200078e00ff */
[----:B------:R-:W-:Y:S01]  /*0030*/  ULDC.64 UR4, c[0x0][0x118] ;  /* 0x0000460000047ab9 */ /* 0x000fe20000000a00 */
[----:B0-----:R-:W-:-:S04]  /*0040*/  IMAD.SHL.U32 R3, R5, 0x80, RZ ;  /* 0x0000008005037824 */ /* 0x001fc800078e00ff */
        /* <DEDUP_REMOVED lines=76> */
[----:B--2---:R-:W-:-:S03]  /*0510*/  FMNMX R31, R28, -3.40282306073709652508e+38, !PT ;  /* 0xff7ffffd1c1f7809 */ /* 0x004fc60007800000 */
[----:B------:R0:W2:Y:S01]  /*0520*/  LDG.E.CONSTANT R28, [R2.64+0x12c] ;  /* 0x00012c04021c7981 */ /* 0x0000a2000c1e9900 */
[----:B---3--:R-:W-:-:S03]  /*0530*/  FMNMX R34, R31, R34, !PT ;  /* 0x000000221f227209 */ /* 0x008fc60007800000 */
[----:B------:R0:W3:Y:S01]  /*0540*/  LDG.E.CONSTANT R31, [R2.64+0x130] ;  /* 0x00013004021f7981 */ /* 0x0000e2000c1e9900 */
[----:B----4-:R-:W-:-:S03]  /*0550*/  FMNMX R37, R34, R37, !PT ;  /* 0x0000002522257209 */ /* 0x010fc60007800000 */
[----:B------:R0:W4:Y:S01]  /*0560*/  LDG.E.CONSTANT R34, [R2.64+0x134] ;  /* 0x0001340402227981 */ /* 0x000122000c1e9900 */
[----:B-----5:R-:W-:-:S03]  /*0570*/  FMNMX R40, R37, R40, !PT ;  /* 0x0000002825287209 */ /* 0x020fc60007800000 */
[----:B------:R0:W5:Y:S01]  /*0580*/  LDG.E.CONSTANT R37, [R2.64+0x138] ;  /* 0x0001380402257981 */ /* 0x000162000c1e9900 */
[----:B------:R-:W-:-:S03]  /*0590*/  FMNMX R43, R40, R43, !PT ;  /* 0x0000002b282b7209 */ /* 0x000fc60007800000 */
        /* <DEDUP_REMOVED lines=97> */
[----:B------:R-:W-:-:S04]  /*0bb0*/  FMNMX R27, R4, R27, !PT ;  /* 0x0000001b041b7209 */ /* 0x000fc80007800000 */
[----:B------:R-:W-:-:S04]  /*0bc0*/  FMNMX R26, R27, R26, !PT ;  /* 0x0000001a1b1a7209 */ /* 0x000fc80007800000 */
[----:B------:R-:W-:Y:S01]  /*0bd0*/  FMNMX R25, R26, R25, !PT ;  /* 0x000000191a197209 */ /* 0x000fe20007800000 */
[----:B0-----:R-:W-:-:S03]  /*0be0*/  IMAD.WIDE R2, R5, R0, c[0x0][0x160] ;  /* 0x0000580005027625 */ /* 0x001fc600078e0200 */
[----:B------:R-:W-:-:S04]  /*0bf0*/  FMNMX R24, R25, R24, !PT ;  /* 0x0000001819187209 */ /* 0x000fc80007800000 */
        /* <DEDUP_REMOVED lines=18> */
[----:B--2---:R-:W-:Y:S01]  /*0d20*/  FMNMX R28, R7, R28, !PT ;  /* 0x0000001c071c7209 */ /* 0x004fe20007800000 */
[----:B------:R-:W-:-:S03]  /*0d30*/  IMAD.MOV.U32 R7, RZ, RZ, -0x800003 ;  /* 0xff7ffffdff077424 */ /* 0x000fc600078e00ff */
[----:B---3--:R-:W-:Y:S02]  /*0d40*/  FMNMX R31, R28, R31, !PT ;  /* 0x0000001f1c1f7209 */ /* 0x008fe40007800000 */
[----:B------:R-:W-:Y:S02]  /*0d50*/  STG.E [R2.64], R7 ;  /* 0x0000000702007986 */ /* 0x000fe4000c101904 */
[----:B----4-:R-:W-:-:S04]  /*0d60*/  FMNMX R34, R31, R34, !PT ;  /* 0x000000221f227209 */ /* 0x010fc80007800000 */
[----:B-----5:R-:W-:-:S04]  /*0d70*/  FMNMX R37, R34, R37, !PT ;  /* 0x0000002522257209 */ /* 0x020fc80007800000 */
        /* <DEDUP_REMOVED lines=48> */
[----:B------:R-:W-:-:S05]  /*1080*/  FMNMX R29, R80, R29, !PT ;  /* 0x0000001d501d7209 */ /* 0x000fca0007800000 */
[----:B------:R-:W-:Y:S01]  /*1090*/  STG.E [R2.64], R29 ;  /* 0x0000001d02007986 */ /* 0x000fe2000c101904 */
[----:B------:R-:W-:Y:S05]  /*10a0*/  EXIT ;  /* 0x000000000000794d */ /* 0x000fea0003800000 */
.L_x_114:
        /* <DEDUP_REMOVED lines=13> */
.L_x_172:


//--------------------- .text.tvmgen_default_fused_reshape_transpose_2_kernel --------------------------
	.section	.text.tvmgen_default_fused_reshape_transpose_2_kernel,"ax",@progbits
	.sectioninfo	@"SHI_REGISTERS=10"
	.align	128
        .global         tvmgen_default_fused_reshape_transpose_2_kernel
        .type           tvmgen_default_fused_reshape_transpose_2_kernel,@function
        .size           tvmgen_default_fused_reshape_transpose_2_kernel,(.L_x_173 - tvmgen_default_fused_reshape_transpose_2_kernel)
        .other          tvmgen_default_fused_reshape_transpose_2_kernel,@"STO_CUDA_ENTRY STV_DEFAULT"
tvmgen_default_fused_reshape_transpose_2_kernel:
.text.tvmgen_default_fused_reshape_transpose_2_kernel:
[----:B------:R-:W-:Y:S02]  /*0000*/  IMAD.MOV.U32 R1, RZ, RZ, c[0x0][0x28] ;  /* 0x00000a00ff017624 */ /* 0x000fe400078e00ff */
[----:B------:R-:W0:Y:S01]  /*0010*/  S2R R6, SR_TID.X ;  /* 0x0000000000067919 */ /* 0x000e220000002100 */
[----:B------:R-:W-:Y:S01]  /*0020*/  MOV R7, 0x4 ;  /* 0x0000000400077802 */ /* 0x000fe20000000f00 */
[----:B------:R-:W-:Y:S02]  /*0030*/  ULDC.64 UR4, c[0x0][0x118] ;  /* 0x0000460000047ab9 */ /* 0x000fe40000000a00 */
[----:B------:R-:W1:Y:S01]  /*0040*/  S2R R0, SR_CTAID.X ;  /* 0x0000000000007919 */ /* 0x000e620000002500 */
[----:B0-----:R-:W-:Y:S01]  /*0050*/  IMAD.SHL.U32 R2, R6, 0x40, RZ ;  /* 0x0000004006027824 */ /* 0x001fe200078e00ff */
[C---:B-1----:R-:W-:Y:S01]  /*0060*/  SHF.L.U32 R4, R0.reuse, 0x3, RZ ;  /* 0x0000000300047819 */ /* 0x042fe200000006ff */
[----:B------:R-:W-:-:S03]  /*0070*/  IMAD.SHL.U32 R0, R0, 0x400, RZ ;  /* 0x0000040000007824 */ /* 0x000fc600078e00ff */
[----:B------:R-:W-:Y:S02]  /*0080*/  LOP3.LUT R3, R2, 0x1fc0, RZ, 0xc0, !PT ;  /* 0x00001fc002037812 */ /* 0x000fe400078ec0ff */
[----:B------:R-:W-:Y:S02]  /*0090*/  LOP3.LUT R5, R4, 0x38, RZ, 0xc0, !PT ;  /* 0x0000003804057812 */ /* 0x000fe400078ec0ff */
[----:B------:R-:W-:Y:S02]  /*00a0*/  LOP3.LUT R2, R0, 0xffffe000, RZ, 0xc0, !PT ;  /* 0xffffe00000027812 */ /* 0x000fe400078ec0ff */
[----:B------:R-:W-:-:S04]  /*00b0*/  LEA.HI.SX32 R3, R6, R3, 0x19 ;  /* 0x0000000306037211 */ /* 0x000fc800078fcaff */
[----:B------:R-:W-:-:S05]  /*00c0*/  IADD3 R2, R5, R3, R2 ;  /* 0x0000000305027210 */ /* 0x000fca0007ffe002 */
[----:B------:R-:W-:-:S06]  /*00d0*/  IMAD.WIDE R2, R2, R7, c[0x0][0x168] ;  /* 0x00005a0002027625 */ /* 0x000fcc00078e0207 */
[----:B------:R-:W2:Y:S01]  /*00e0*/  LDG.E.CONSTANT R3, [R2.64] ;  /* 0x0000000402037981 */ /* 0x000ea2000c1e9900 */
[----:B------:R-:W-:-:S04]  /*00f0*/  IMAD.IADD R4, R0, 0x1, R6 ;  /* 0x0000000100047824 */ /* 0x000fc800078e0206 */
[----:B------:R-:W-:-:S05]  /*0100*/  IMAD.WIDE R4, R4, R7, c[0x0][0x160] ;  /* 0x0000580004047625 */ /* 0x000fca00078e0207 */
[----:B--2---:R-:W-:Y:S01]  /*0110*/  STG.E [R4.64], R3 ;  /* 0x0000000304007986 */ /* 0x004fe2000c101904 */
[----:B------:R-:W-:Y:S05]  /*0120*/  EXIT ;  /* 0x000000000000794d */ /* 0x000fea0003800000 */
.L_x_115:
        /* <DEDUP_REMOVED lines=13> */
.L_x_173:


//--------------------- .text.tvmgen_default_fused_nn_dense_kernel --------------------------
	.section	.text.tvmgen_default_fused_nn_dense_kernel,"ax",@progbits
	.sectionflags	@"SHF_BARRIERS=1"
	.sectioninfo	@"SHI_REGISTERS=62"
	.align	128
        .global         tvmgen_default_fused_nn_dense_kernel
        .type           tvmgen_default_fused_nn_dense_kernel,@function
        .size           tvmgen_default_fused_nn_dense_kernel,(.L_x_174 - tvmgen_default_fused_nn_dense_kernel)
        .other          tvmgen_default_fused_nn_dense_kernel,@"STO_CUDA_ENTRY STV_DEFAULT"
tvmgen_default_fused_nn_dense_kernel:
.text.tvmgen_default_fused_nn_dense_kernel:
        /* <DEDUP_REMOVED lines=132> */
.L_x_116:
        /* <DEDUP_REMOVED lines=12> */
.L_x_174:


//--------------------- .text.tvmgen_default_fused_take_expand_dims_expand_dims_kernel --------------------------
	.section	.text.tvmgen_default_fused_take_expand_dims_expand_dims_kernel,"ax",@progbits
	.sectioninfo	@"SHI_REGISTERS=9"
	.align	128
        .global         tvmgen_default_fused_take_expand_dims_expand_dims_kernel
        .type           tvmgen_default_fused_take_expand_dims_expand_dims_kernel,@function
        .size           tvmgen_default_fused_take_expand_dims_expand_dims_kernel,(.L_x_175 - tvmgen_default_fused_take_expand_dims_expand_dims_kernel)
        .other          tvmgen_default_fused_take_expand_dims_expand_dims_kernel,@"STO_CUDA_ENTRY STV_DEFAULT"
tvmgen_default_fused_take_expand_dims_expand_dims_kernel:
.text.tvmgen_default_fused_take_expand_dims_expand_dims_kernel:
[----:B------:R-:W-:Y:S02]  /*0000*/  IMAD.MOV.U32 R1, RZ, RZ, c[0x0][0x28] ;  /* 0x00000a00ff017624 */ /* 0x000fe400078e00ff */
[----:B------:R-:W-:Y:S01]  /*0010*/  IMAD.MOV.U32 R2, RZ, RZ, c[0x0][0x170] ;  /* 0x00005c00ff027624 */ /* 0x000fe200078e00ff */
[----:B------:R-:W-:Y:S01]  /*0020*/  ULDC.64 UR4, c[0x0][0x118] ;  /* 0x0000460000047ab9 */ /* 0x000fe20000000a00 */
[----:B------:R-:W-:-:S06]  /*0030*/  IMAD.MOV.U32 R3, RZ, RZ, c[0x0][0x174] ;  /* 0x00005d00ff037624 */ /* 0x000fcc00078e00ff */
[----:B------:R-:W2:Y:S04]  /*0040*/  LDG.E.64.CONSTANT R2, [R2.64] ;  /* 0x0000000402027981 */ /* 0x000ea8000c1e9b00 */
[----:B------:R-:W0:Y:S02]  /*0050*/  S2R R0, SR_TID.X ;  /* 0x0000000000007919 */ /* 0x000e240000002100 */
[----:B0-----:R-:W-:Y:S02]  /*0060*/  SHF.R.S32.HI R4, RZ, 0x1f, R0 ;  /* 0x0000001fff047819 */ /* 0x001fe40000011400 */
        /* <DEDUP_REMOVED lines=13> */
[----:B------:R-:W-:-:S04]  /*0140*/  IMAD.MOV.U32 R3, RZ, RZ, 0x4 ;  /* 0x00000004ff037424 */ /* 0x000fc800078e00ff */
[----:B------:R-:W-:-:S05]  /*0150*/  IMAD.WIDE R2, R0, R3, c[0x0][0x160] ;  /* 0x0000580000027625 */ /* 0x000fca00078e0203 */
[----:B--2---:R-:W-:Y:S01]  /*0160*/  STG.E [R2.64], R5 ;  /* 0x0000000502007986 */ /* 0x004fe2000c101904 */
[----:B------:R-:W-:Y:S05]  /*0170*/  EXIT ;  /* 0x000000000000794d */ /* 0x000fea0003800000 */
.L_x_117:
        /* <DEDUP_REMOVED lines=16> */
.L_x_175:


//--------------------- .text.tvmgen_default_fused_reshape_transpose_1_kernel --------------------------
	.section	.text.tvmgen_default_fused_reshape_transpose_1_kernel,"ax",@progbits
	.sectioninfo	@"SHI_REGISTERS=8"
	.align	128
        .global         tvmgen_default_fused_reshape_transpose_1_kernel
        .type           tvmgen_default_fused_reshape_transpose_1_kernel,@function
        .size           tvmgen_default_fused_reshape_transpose_1_kernel,(.L_x_176 - tvmgen_default_fused_reshape_transpose_1_kernel)
        .other          tvmgen_default_fused_reshape_transpose_1_kernel,@"STO_CUDA_ENTRY STV_DEFAULT"
tvmgen_default_fused_reshape_transpose_1_kernel:
.text.tvmgen_default_fused_reshape_transpose_1_kernel:
[----:B------:R-:W-:Y:S02]  /*0000*/  MOV R1, c[0x0][0x28] ;  /* 0x00000a0000017a02 */ /* 0x000fe40000000f00 */
[----:B------:R-:W0:Y:S01]  /*0010*/  S2R R4, SR_TID.X ;  /* 0x0000000000047919 */ /* 0x000e220000002100 */
[----:B------:R-:W-:Y:S01]  /*0020*/  MOV R5, 0x4 ;  /* 0x0000000400057802 */ /* 0x000fe20000000f00 */
[----:B------:R-:W-:-:S04]  /*0030*/  ULDC.64 UR4, c[0x0][0x118] ;  /* 0x0000460000047ab9 */ /* 0x000fc80000000a00 */
[----:B0-----:R-:W-:-:S06]  /*0040*/  IMAD.WIDE R2, R4, R5, c[0x0][0x168] ;  /* 0x00005a0004027625 */ /* 0x001fcc00078e0205 */
[----:B------:R-:W2:Y:S01]  /*0050*/  LDG.E.CONSTANT R3, [R2.64] ;  /* 0x0000000402037981 */ /* 0x000ea2000c1e9900 */
[----:B------:R-:W-:-:S05]  /*0060*/  IMAD.WIDE R4, R4, R5, c[0x0][0x160] ;  /* 0x0000580004047625 */ /* 0x000fca00078e0205 */
[----:B--2---:R-:W-:Y:S01]  /*0070*/  STG.E [R4.64], R3 ;  /* 0x0000000304007986 */ /* 0x004fe2000c101904 */
[----:B------:R-:W-:Y:S05]  /*0080*/  EXIT ;  /* 0x000000000000794d */ /* 0x000fea0003800000 */
.L_x_118:
        /* <DEDUP_REMOVED lines=15> */
.L_x_176:


//--------------------- .text.tvmgen_default_fused_reshape_transpose_reshape_kernel --------------------------
	.section	.text.tvmgen_default_fused_reshape_transpose_reshape_kernel,"ax",@progbits
	.sectioninfo	@"SHI_REGISTERS=8"
	.align	128
        .global         tvmgen_default_fused_reshape_transpose_reshape_kernel
        .type           tvmgen_default_fused_reshape_transpose_reshape_kernel,@function
        .size           tvmgen_default_fused_reshape_transpose_reshape_kernel,(.L_x_177 - tvmgen_default_fused_reshape_transpose_reshape_kernel)
        .other          tvmgen_default_fused_reshape_transpose_reshape_kernel,@"STO_CUDA_ENTRY STV_DEFAULT"
tvmgen_default_fused_reshape_transpose_reshape_kernel:
.text.tvmgen_default_fused_reshape_transpose_reshape_kernel:
        /* <DEDUP_REMOVED lines=11> */
.L_x_119:
        /* <DEDUP_REMOVED lines=13> */
.L_x_177:


//--------------------- .text.tvmgen_default_fused_reshape_broadcast_to_expand_dims_kernel --------------------------
	.section	.text.tvmgen_default_fused_reshape_broadcast_to_expand_dims_kernel,"ax",@progbits
	.sectioninfo	@"SHI_REGISTERS=10"
	.align	128
        .global         tvmgen_default_fused_reshape_broadcast_to_expand_dims_kernel
        .type           tvmgen_default_fused_reshape_broadcast_to_expand_dims_kernel,@function
        .size           tvmgen_default_fused_reshape_broadcast_to_expand_dims_kernel,(.L_x_178 - tvmgen_default_fused_reshape_broadcast_to_expand_dims_kernel)
        .other          tvmgen_default_fused_reshape_broadcast_to_expand_dims_kernel,@"STO_CUDA_ENTRY STV_DEFAULT"
tvmgen_default_fused_reshape_broadcast_to_expand_dims_kernel:
.text.tvmgen_default_fused_reshape_broadcast_to_expand_dims_kernel:
[----:B------:R-:W-:Y:S02]  /*0000*/  MOV R1, c[0x0][0x28] ;  /* 0x00000a0000017a02 */ /* 0x000fe40000000f00 */
[----:B------:R-:W-:Y:S01]  /*0010*/  MOV R2, c[0x0][0x168] ;  /* 0x00005a0000027a02 */ /* 0x000fe20000000f00 */
[----:B------:R-:W-:Y:S01]  /*0020*/  IMAD.MOV.U32 R3, RZ, RZ, c[0x0][0x16c] ;  /* 0x00005b00ff037624 */ /* 0x000fe200078e00ff */
[----:B------:R-:W-:-:S05]  /*0030*/  ULDC.64 UR4, c[0x0][0x118] ;  /* 0x0000460000047ab9 */ /* 0x000fca0000000a00 */
[----:B------:R-:W2:Y:S01]  /*0040*/  LDG.E.64.CONSTANT R2, [R2.64] ;  /* 0x0000000402027981 */ /* 0x000ea2000c1e9b00 */
[----:B------:R-:W-:-:S03]  /*0050*/  MOV R7, 0x8 ;  /* 0x0000000800077802 */ /* 0x000fc60000000f00 */
[----:B------:R-:W0:Y:S04]  /*0060*/  S2R R4, SR_CTAID.X ;  /* 0x0000000000047919 */ /* 0x000e280000002500 */
[----:B------:R-:W0:Y:S02]  /*0070*/  S2R R5, SR_TID.X ;  /* 0x0000000000057919 */ /* 0x000e240000002100 */
[----:B0-----:R-:W-:-:S04]  /*0080*/  IMAD R4, R4, 0x400, R5 ;  /* 0x0000040004047824 */ /* 0x001fc800078e0205 */
[----:B------:R-:W-:-:S05]  /*0090*/  IMAD.WIDE R4, R4, R7, c[0x0][0x160] ;  /* 0x0000580004047625 */ /* 0x000fca00078e0207 */
[----:B--2---:R-:W-:Y:S01]  /*00a0*/  STG.E.64 [R4.64], R2 ;  /* 0x0000000204007986 */ /* 0x004fe2000c101b04 */
[----:B------:R-:W-:Y:S05]  /*00b0*/  EXIT ;  /* 0x000000000000794d */ /* 0x000fea0003800000 */
.L_x_120:
        /* <DEDUP_REMOVED lines=12> */
.L_x_178:


//--------------------- .text.tvmgen_default_fused_greater_equal_reshape_where_divide_kernel --------------------------
	.section	.text.tvmgen_default_fused_greater_equal_reshape_where_divide_kernel,"ax",@progbits
	.sectioninfo	@"SHI_REGISTERS=14"
	.align	128
        .global         tvmgen_default_fused_greater_equal_reshape_where_divide_kernel
        .type           tvmgen_default_fused_greater_equal_reshape_where_divide_kernel,@function
        .size           tvmgen_default_fused_greater_equal_reshape_where_divide_kernel,(.L_x_179 - tvmgen_default_fused_greater_equal_reshape_where_divide_kernel)
        .other          tvmgen_default_fused_greater_equal_reshape_where_divide_kernel,@"STO_CUDA_ENTRY STV_DEFAULT"
tvmgen_default_fused_greater_equal_reshape_where_divide_kernel:
.text.tvmgen_default_fused_greater_equal_reshape_where_divide_kernel:
[----:B------:R-:W-:Y:S02]  /*0000*/  MOV R1, c[0x0][0x28] ;  /* 0x00000a0000017a02 */ /* 0x000fe40000000f00 */
[----:B------:R-:W0:Y:S01]  /*0010*/  S2R R6, SR_TID.X ;  /* 0x0000000000067919 */ /* 0x000e220000002100 */
[----:B------:R-:W-:Y:S01]  /*0020*/  IMAD.MOV.U32 R4, RZ, RZ, c[0x0][0x170] ;  /* 0x00005c00ff047624 */ /* 0x000fe200078e00ff */
[----:B------:R-:W-:Y:S01]  /*0030*/  MOV R5, c[0x0][0x174] ;  /* 0x00005d0000057a02 */ /* 0x000fe20000000f00 */
[----:B------:R-:W-:-:S05]  /*0040*/  ULDC.64 UR4, c[0x0][0x118] ;  /* 0x0000460000047ab9 */ /* 0x000fca0000000a00 */
[----:B------:R-:W2:Y:S01]  /*0050*/  LDG.E.64.CONSTANT R4, [R4.64] ;  /* 0x0000000404047981 */ /* 0x000ea2000c1e9b00 */
[----:B0-----:R-:W-:-:S04]  /*0060*/  SHF.L.U32 R0, R6, 0x3, RZ ;  /* 0x0000000306007819 */ /* 0x001fc800000006ff */
[----:B------:R-:W-:-:S04]  /*0070*/  LOP3.LUT R0, R0, 0x3f8, RZ, 0xc0, !PT ;  /* 0x000003f800007812 */ /* 0x000fc800078ec0ff */
[----:B------:R-:W-:-:S05]  /*0080*/  IADD3 R8, P0, R0, c[0x0][0x168], RZ ;  /* 0x00005a0000087a10 */ /* 0x000fca0007f1e0ff */
[----:B------:R-:W-:-:S05]  /*0090*/  IMAD.X R9, RZ, RZ, c[0x0][0x16c], P0 ;  /* 0x00005b00ff097624 */ /* 0x000fca00000e06ff */
[----:B------:R-:W2:Y:S04]  /*00a0*/  LDG.E.64.CONSTANT R2, [R8.64] ;  /* 0x0000000408027981 */ /* 0x000ea8000c1e9b00 */
[----:B------:R-:W0:Y:S01]  /*00b0*/  S2R R7, SR_CTAID.X ;  /* 0x0000000000077919 */ /* 0x000e220000002500 */
[----:B------:R-:W-:Y:S01]  /*00c0*/  MOV R11, 0x4 ;  /* 0x00000004000b7802 */ /* 0x000fe20000000f00 */
[----:B0-----:R-:W-:Y:S01]  /*00d0*/  IMAD R6, R7, 0x400, R6 ;  /* 0x0000040007067824 */ /* 0x001fe200078e0206 */
[----:B--2---:R-:W-:-:S04]  /*00e0*/  ISETP.GT.U32.AND P0, PT, R4, R2, PT ;  /* 0x000000020400720c */ /* 0x004fc80003f04070 */
[----:B------:R-:W-:-:S13]  /*00f0*/  ISETP.GT.AND.EX P0, PT, R5, R3, PT, P0 ;  /* 0x000000030500720c */ /* 0x000fda0003f04300 */
[----:B------:R-:W-:-:S04]  /*0100*/  @!P0 IMAD.WIDE R2, R6, R11, c[0x0][0x180] ;  /* 0x0000600006028625 */ /* 0x000fc800078e020b */
[----:B------:R-:W-:-:S06]  /*0110*/  @P0 IMAD.WIDE R2, R6, R11, c[0x0][0x178] ;  /* 0x00005e0006020625 */ /* 0x000fcc00078e020b */
[----:B------:R-:W2:Y:S01]  /*0120*/  LDG.E.CONSTANT R2, [R2.64] ;  /* 0x0000000402027981 */ /* 0x000ea2000c1e9900 */
[----:B------:R-:W-:Y:S01]  /*0130*/  IMAD.WIDE R6, R6, R11, c[0x0][0x160] ;  /* 0x0000580006067625 */ /* 0x000fe200078e020b */
[----:B--2---:R-:W-:-:S05]  /*0140*/  FMUL R5, R2, 0.125 ;  /* 0x3e00000002057820 */ /* 0x004fca0000400000 */
[----:B------:R-:W-:Y:S01]  /*0150*/  STG.E [R6.64], R5 ;  /* 0x0000000506007986 */ /* 0x000fe2000c101904 */
[----:B------:R-:W-:Y:S05]  /*0160*/  EXIT ;  /* 0x000000000000794d */ /* 0x000fea0003800000 */
.L_x_121:
        /* <DEDUP_REMOVED lines=9> */
.L_x_179:


//--------------------- .text.tvmgen_default_fused_concatenate_transpose_kernel --------------------------
	.section	.text.tvmgen_default_fused_concatenate_transpose_kernel,"ax",@progbits
	.sectioninfo	@"SHI_REGISTERS=10"
	.align	128
        .global         tvmgen_default_fused_concatenate_transpose_kernel
        .type           tvmgen_default_fused_concatenate_transpose_kernel,@function
        .size           tvmgen_default_fused_concatenate_transpose_kernel,(.L_x_180 - tvmgen_default_fused_concatenate_transpose_kernel)
        .other          tvmgen_default_fused_concatenate_transpose_kernel,@"STO_CUDA_ENTRY STV_DEFAULT"
tvmgen_default_fused_concatenate_transpose_kernel:
.text.tvmgen_default_fused_concatenate_transpose_kernel:
[----:B------:R-:W-:Y:S02]  /*0000*/  IMAD.MOV.U32 R1, RZ, RZ, c[0x0][0x28] ;  /* 0x00000a00ff017624 */ /* 0x000fe400078e00ff */
[----:B------:R-:W0:Y:S01]  /*0010*/  S2R R4, SR_CTAID.X ;  /* 0x0000000000047919 */ /* 0x000e220000002500 */
[----:B------:R-:W-:Y:S01]  /*0020*/  ULDC.64 UR4, c[0x0][0x118] ;  /* 0x0000460000047ab9 */ /* 0x000fe20000000a00 */
[----:B------:R-:W-:Y:S01]  /*0030*/  IMAD.MOV.U32 R7, RZ, RZ, 0x8 ;  /* 0x00000008ff077424 */ /* 0x000fe200078e00ff */
[----:B0-----:R-:W-:-:S13]  /*0040*/  ISETP.GT.AND P0, PT, R4, 0x5, PT ;  /* 0x000000050400780c */ /* 0x001fda0003f04270 */
[----:B------:R-:W-:Y:S05]  /*0050*/  @P0 BRA `(.L_x_122) ;  /* 0x0000013000000947 */ /* 0x000fea0003800000 */
[----:B------:R-:W-:-:S13]  /*0060*/  ISETP.GT.AND P0, PT, R4, 0x3, PT ;  /* 0x000000030400780c */ /* 0x000fda0003f04270 */
[----:B------:R-:W-:Y:S05]  /*0070*/  @P0 BRA `(.L_x_123) ;  /* 0x000000a000000947 */ /* 0x000fea0003800000 */
[----:B------:R-:W0:Y:S01]  /*0080*/  S2R R5, SR_TID.X ;  /* 0x0000000000057919 */ /* 0x000e220000002100 */
[C---:B------:R-:W-:Y:S01]  /*0090*/  IMAD.SHL.U32 R0, R4.reuse, 0x400, RZ ;  /* 0x0000040004007824 */ /* 0x040fe200078e00ff */
[----:B------:R-:W-:-:S04]  /*00a0*/  ISETP.GT.AND P0, PT, R4, 0x1, PT ;  /* 0x000000010400780c */ /* 0x000fc80003f04270 */
[----:B------:R-:W-:Y:S02]  /*00b0*/  LOP3.LUT R0, R0, 0x400, RZ, 0xc0, !PT ;  /* 0x0000040000007812 */ /* 0x000fe400078ec0ff */
[----:B0-----:R-:W-:-:S05]  /*00c0*/  LEA.HI.SX32 R3, R4, R5, 0x1f ;  /* 0x0000000504037211 */ /* 0x001fca00078ffaff */
[----:B------:R-:W-:-:S04]  /*00d0*/  IMAD.IADD R0, R0, 0x1, R3 ;  /* 0x0000000100007824 */ /* 0x000fc800078e0203 */
[C---:B------:R-:W-:Y:S01]  /*00e0*/  @!P0 IMAD.WIDE R2, R0.reuse, R7, c[0x0][0x168] ;  /* 0x00005a0000028625 */ /* 0x040fe200078e0207 */
[----:B------:R-:W-:-:S05]  /*00f0*/  @P0 IADD3 R0, R0, -0x1, RZ ;  /* 0xffffffff00000810 */ /* 0x000fca0007ffe0ff */
[----:B------:R-:W-:Y:S01]  /*0100*/  @P0 IMAD.WIDE R2, R0, R7, c[0x0][0x170] ;  /* 0x00005c0000020625 */ /* 0x000fe200078e0207 */
[----:B------:R-:W-:Y:S05]  /*0110*/  BRA `(.L_x_124) ;  /* 0x000000d000007947 */ /* 0x000fea0003800000 */
.L_x_123:
[----:B------:R-:W0:Y:S01]  /*0120*/  S2R R5, SR_TID.X ;  /* 0x0000000000057919 */ /* 0x000e220000002100 */
[----:B------:R-:W-:-:S05]  /*0130*/  IMAD.SHL.U32 R0, R4, 0x400, RZ ;  /* 0x0000040004007824 */ /* 0x000fca00078e00ff */
[----:B------:R-:W-:Y:S02]  /*0140*/  LOP3.LUT R3, R0, 0x400, RZ, 0xc0, !PT ;  /* 0x0000040000037812 */ /* 0x000fe400078ec0ff */
[----:B0-----:R-:W-:-:S04]  /*0150*/  LEA.HI R0, R4, R5, RZ, 0x1f ;  /* 0x0000000504007211 */ /* 0x001fc800078ff8ff */
[----:B------:R-:W-:-:S05]  /*0160*/  IADD3 R0, R0, -0x2, R3 ;  /* 0xfffffffe00007810 */ /* 0x000fca0007ffe003 */
[----:B------:R-:W-:Y:S01]  /*0170*/  IMAD.WIDE R2, R0, R7, c[0x0][0x178] ;  /* 0x00005e0000027625 */ /* 0x000fe200078e0207 */
[----:B------:R-:W-:Y:S05]  /*0180*/  BRA `(.L_x_124) ;  /* 0x0000006000007947 */ /* 0x000fea0003800000 */
.L_x_122:
[----:B------:R-:W0:Y:S01]  /*0190*/  S2R R5, SR_TID.X ;  /* 0x0000000000057919 */ /* 0x000e220000002100 */
[----:B------:R-:W-:-:S05]  /*01a0*/  IMAD.SHL.U32 R0, R4, 0x400, RZ ;  /* 0x0000040004007824 */ /* 0x000fca00078e00ff */
[----:B------:R-:W-:Y:S02]  /*01b0*/  LOP3.LUT R0, R0, 0x400, RZ, 0xc0, !PT ;  /* 0x0000040000007812 */ /* 0x000fe400078ec0ff */
[----:B0-----:R-:W-:-:S04]  /*01c0*/  LEA.HI R3, R4, R5, RZ, 0x1f ;  /* 0x0000000504037211 */ /* 0x001fc800078ff8ff */
[----:B------:R-:W-:-:S05]  /*01d0*/  IADD3 R2, R3, -0x3, R0 ;  /* 0xfffffffd03027810 */ /* 0x000fca0007ffe000 */
[----:B------:R-:W-:-:S06]  /*01e0*/  IMAD.WIDE R2, R2, R7, c[0x0][0x180] ;  /* 0x0000600002027625 */ /* 0x000fcc00078e0207 */
.L_x_124:
[----:B------:R-:W2:Y:S01]  /*01f0*/  LDG.E.64.CONSTANT R2, [R2.64] ;  /* 0x0000000402027981 */ /* 0x000ea2000c1e9b00 */
[----:B------:R-:W-:-:S04]  /*0200*/  IMAD R4, R4, 0x400, R5 ;  /* 0x0000040004047824 */ /* 0x000fc800078e0205 */
[----:B------:R-:W-:-:S05]  /*0210*/  IMAD.WIDE R4, R4, R7, c[0x0][0x160] ;  /* 0x0000580004047625 */ /* 0x000fca00078e0207 */
[----:B--2---:R-:W-:Y:S01]  /*0220*/  STG.E.64 [R4.64], R2 ;  /* 0x0000000204007986 */ /* 0x004fe2000c101b04 */
[----:B------:R-:W-:Y:S05]  /*0230*/  EXIT ;  /* 0x000000000000794d */ /* 0x000fea0003800000 */
.L_x_125:
        /* <DEDUP_REMOVED lines=12> */
.L_x_180:


//--------------------- .text.tvmgen_default_fused_nn_dense_4_kernel --------------------------
	.section	.text.tvmgen_default_fused_nn_dense_4_kernel,"ax",@progbits
	.sectionflags	@"SHF_BARRIERS=1"
	.sectioninfo	@"SHI_REGISTERS=62"
	.align	128
        .global         tvmgen_default_fused_nn_dense_4_kernel
        .type           tvmgen_default_fused_nn_dense_4_kernel,@function
        .size           tvmgen_default_fused_nn_dense_4_kernel,(.L_x_181 - tvmgen_default_fused_nn_dense_4_kernel)
        .other          tvmgen_default_fused_nn_dense_4_kernel,@"STO_CUDA_ENTRY STV_DEFAULT"
tvmgen_default_fused_nn_dense_4_kernel:
.text.tvmgen_default_fused_nn_dense_4_kernel:
        /* <DEDUP_REMOVED lines=132> */
.L_x_126:
        /* <DEDUP_REMOVED lines=12> */
.L_x_181:


//--------------------- .text.tvmgen_default_fused_reshape_add_kernel --------------------------
	.section	.text.tvmgen_default_fused_reshape_add_kernel,"ax",@progbits
	.sectioninfo	@"SHI_REGISTERS=12"
	.align	128
        .global         tvmgen_default_fused_reshape_add_kernel
        .type           tvmgen_default_fused_reshape_add_kernel,@function
        .size           tvmgen_default_fused_reshape_add_kernel,(.L_x_182 - tvmgen_default_fused_reshape_add_kernel)
        .other          tvmgen_default_fused_reshape_add_kernel,@"STO_CUDA_ENTRY STV_DEFAULT"
tvmgen_default_fused_reshape_add_kernel:
.text.tvmgen_default_fused_reshape_add_kernel:
[----:B------:R-:W-:Y:S02]  /*0000*/  MOV R1, c[0x0][0x28] ;  /* 0x00000a0000017a02 */ /* 0x000fe40000000f00 */
[----:B------:R-:W0:Y:S01]  /*0010*/  S2R R6, SR_CTAID.X ;  /* 0x0000000000067919 */ /* 0x000e220000002500 */
[----:B------:R-:W-:Y:S01]  /*0020*/  MOV R7, 0x4 ;  /* 0x0000000400077802 */ /* 0x000fe20000000f00 */
[----:B------:R-:W-:Y:S02]  /*0030*/  ULDC.64 UR4, c[0x0][0x118] ;  /* 0x0000460000047ab9 */ /* 0x000fe40000000a00 */
[----:B------:R-:W0:Y:S02]  /*0040*/  S2R R3, SR_TID.X ;  /* 0x0000000000037919 */ /* 0x000e240000002100 */
[----:B0-----:R-:W-:-:S05]  /*0050*/  LEA R6, R6, R3, 0xa ;  /* 0x0000000306067211 */ /* 0x001fca00078e50ff */
[----:B------:R-:W-:-:S04]  /*0060*/  IMAD.WIDE R2, R6, R7, c[0x0][0x170] ;  /* 0x00005c0006027625 */ /* 0x000fc800078e0207 */
[CC--:B------:R-:W-:Y:S02]  /*0070*/  IMAD.WIDE R4, R6.reuse, R7.reuse, c[0x0][0x168] ;  /* 0x00005a0006047625 */ /* 0x0c0fe400078e0207 */
[----:B------:R-:W2:Y:S04]  /*0080*/  LDG.E.CONSTANT R2, [R2.64] ;  /* 0x0000000402027981 */ /* 0x000ea8000c1e9900 */
[----:B------:R-:W2:Y:S01]  /*0090*/  LDG.E.CONSTANT R5, [R4.64] ;  /* 0x0000000404057981 */ /* 0x000ea2000c1e9900 */
[----:B------:R-:W-:Y:S01]  /*00a0*/  IMAD.WIDE R6, R6, R7, c[0x0][0x160] ;  /* 0x0000580006067625 */ /* 0x000fe200078e0207 */
[----:B--2---:R-:W-:-:S05]  /*00b0*/  FADD R9, R2, R5 ;  /* 0x0000000502097221 */ /* 0x004fca0000000000 */
[----:B------:R-:W-:Y:S01]  /*00c0*/  STG.E [R6.64], R9 ;  /* 0x0000000906007986 */ /* 0x000fe2000c101904 */
[----:B------:R-:W-:Y:S05]  /*00d0*/  EXIT ;  /* 0x000000000000794d */ /* 0x000fea0003800000 */
.L_x_127:
        /* <DEDUP_REMOVED lines=10> */
.L_x_182:


//--------------------- .text.tvmgen_default_fused_reshape_transpose_kernel --------------------------
	.section	.text.tvmgen_default_fused_reshape_transpose_kernel,"ax",@progbits
	.sectioninfo	@"SHI_REGISTERS=8"
	.align	128
        .global         tvmgen_default_fused_reshape_transpose_kernel
        .type           tvmgen_default_fused_reshape_transpose_kernel,@function
        .size           tvmgen_default_fused_reshape_transpose_kernel,(.L_x_183 - tvmgen_default_fused_reshape_transpose_kernel)
        .other          tvmgen_default_fused_reshape_transpose_kernel,@"STO_CUDA_ENTRY STV_DEFAULT"
tvmgen_default_fused_reshape_transpose_kernel:
.text.tvmgen_default_fused_reshape_transpose_kernel:
        /* <DEDUP_REMOVED lines=11> */
.L_x_128:
        /* <DEDUP_REMOVED lines=13> */
.L_x_183:


//--------------------- .text.tvmgen_default_fused_sqrt_multiply_add_divide_multiply_reshape_kernel --------------------------
	.section	.text.tvmgen_default_fused_sqrt_multiply_add_divide_multiply_reshape_kernel,"ax",@progbits
	.sectioninfo	@"SHI_REGISTERS=17"
	.align	128
        .global         tvmgen_default_fused_sqrt_multiply_add_divide_multiply_reshape_kernel
        .type           tvmgen_default_fused_sqrt_multiply_add_divide_multiply_reshape_kernel,@function
        .size           tvmgen_default_fused_sqrt_multiply_add_divide_multiply_reshape_kernel,(.L_x_149 - tvmgen_default_fused_sqrt_multiply_add_divide_multiply_reshape_kernel)
        .other          tvmgen_default_fused_sqrt_multiply_add_divide_multiply_reshape_kernel,@"STO_CUDA_ENTRY STV_DEFAULT"
tvmgen_default_fused_sqrt_multiply_add_divide_multiply_reshape_kernel:
.text.tvmgen_default_fused_sqrt_multiply_add_divide_multiply_reshape_kernel:
[----:B------:R-:W-:Y:S02]  /*0000*/  IMAD.MOV.U32 R1, RZ, RZ, c[0x0][0x28] ;  /* 0x00000a00ff017624 */ /* 0x000fe400078e00ff */
[----:B------:R-:W0:Y:S01]  /*0010*/  S2R R4, SR_CTAID.X ;  /* 0x0000000000047919 */ /* 0x000e220000002500 */
[----:B------:R-:W-:Y:S01]  /*0020*/  IMAD.MOV.U32 R8, RZ, RZ, c[0x0][0x168] ;  /* 0x00005a00ff087624 */ /* 0x000fe200078e00ff */
[----:B------:R-:W-:Y:S01]  /*0030*/  ULDC.64 UR4, c[0x0][0x118] ;  /* 0x0000460000047ab9 */ /* 0x000fe20000000a00 */
[----:B------:R-:W-:Y:S01]  /*0040*/  IMAD.MOV.U32 R9, RZ, RZ, c[0x0][0x16c] ;  /* 0x00005b00ff097624 */ /* 0x000fe200078e00ff */
[----:B------:R-:W0:Y:S04]  /*0050*/  S2R R3, SR_TID.X ;  /* 0x0000000000037919 */ /* 0x000e280000002100 */
[----:B------:R-:W2:Y:S01]  /*0060*/  LDG.E.CONSTANT R8, [R8.64] ;  /* 0x0000000408087981 */ /* 0x000ea2000c1e9900 */
[----:B------:R-:W-:Y:S02]  /*0070*/  IMAD.MOV.U32 R7, RZ, RZ, 0x4 ;  /* 0x00000004ff077424 */ /* 0x000fe400078e00ff */
[----:B0-----:R-:W-:-:S04]  /*0080*/  IMAD R4, R4, 0x400, R3 ;  /* 0x0000040004047824 */ /* 0x001fc800078e0203 */
[----:B------:R-:W-:-:S04]  /*0090*/  IMAD.WIDE R2, R4, R7, c[0x0][0x178] ;  /* 0x00005e0004027625 */ /* 0x000fc800078e0207 */
[----:B------:R-:W-:Y:S01]  /*00a0*/  IMAD.WIDE R6, R4, R7, c[0x0][0x170] ;  /* 0x00005c0004067625 */ /* 0x000fe200078e0207 */
[----:B------:R0:W5:Y:S04]  /*00b0*/  LDG.E.CONSTANT R5, [R2.64] ;  /* 0x0000000402057981 */ /* 0x000168000c1e9900 */
[----:B------:R0:W5:Y:S01]  /*00c0*/  LDG.E.CONSTANT R0, [R6.64] ;  /* 0x0000000406007981 */ /* 0x000162000c1e9900 */
[----:B--2---:R-:W-:Y:S01]  /*00d0*/  IADD3 R10, R8, -0xd000000, RZ ;  /* 0xf3000000080a7810 */ /* 0x004fe20007ffe0ff */
[----:B------:R0:W1:Y:S03]  /*00e0*/  MUFU.RSQ R11, R8 ;  /* 0x00000008000b7308 */ /* 0x0000660000001400 */
[----:B------:R-:W-:-:S13]  /*00f0*/  ISETP.GT.U32.AND P0, PT, R10, 0x727fffff, PT ;  /* 0x727fffff0a00780c */ /* 0x000fda0003f04070 */
[----:B------:R-:W-:Y:S05]  /*0100*/  @!P0 BRA `(.L_x_129) ;  /* 0x0000004000008947 */ /* 0x000fea0003800000 */
[----:B01----:R-:W-:Y:S02]  /*0110*/  MOV R9, 0x130 ;  /* 0x0000013000097802 */ /* 0x003fe40000000f00 */
[----:B-----5:R-:W-:Y:S05]  /*0120*/  CALL.REL.NOINC `($__internal_2_$__cuda_sm20_sqrt_rn_f32_slowpath) ;  /* 0x000001a000007944 */ /* 0x020fea0003c00000 */
[----:B------:R-:W-:Y:S01]  /*0130*/  IMAD.MOV.U32 R2, RZ, RZ, R8 ;  /* 0x000000ffff027224 */ /* 0x000fe200078e0008 */
[----:B------:R-:W-:Y:S05]  /*0140*/  BRA `(.L_x_130) ;  /* 0x0000004000007947 */ /* 0x000fea0003800000 */
.L_x_129:
[----:B01----:R-:W-:Y:S01]  /*0150*/  FMUL.FTZ R3, R8, R11 ;  /* 0x0000000b08037220 */ /* 0x003fe20000410000 */
[----:B------:R-:W-:-:S03]  /*0160*/  FMUL.FTZ R11, R11, 0.5 ;  /* 0x3f0000000b0b7820 */ /* 0x000fc60000410000 */
[----:B------:R-:W-:-:S04]  /*0170*/  FFMA R2, -R3, R3, R8 ;  /* 0x0000000303027223 */ /* 0x000fc80000000108 */
[----:B------:R-:W-:Y:S01]  /*0180*/  FFMA R2, R2, R11, R3 ;  /* 0x0000000b02027223 */ /* 0x000fe20000000003 */
.L_x_130:
[----:B------:R-:W-:Y:S01]  /*0190*/  IMAD.MOV.U32 R3, RZ, RZ, 0x3cb504f5 ;  /* 0x3cb504f5ff037424 */ /* 0x000fe200078e00ff */
[----:B------:R-:W-:Y:S03]  /*01a0*/  BSSY B0, `(.L_x_131) ;  /* 0x000000d000007945 */ /* 0x000fe60003800000 */
[----:B------:R-:W-:-:S04]  /*01b0*/  FFMA R7, R2, R3, 9.9999997473787516356e-06 ;  /* 0x3727c5ac02077423 */ /* 0x000fc80000000003 */
[----:B------:R-:W0:Y:S08]  /*01c0*/  MUFU.RCP R2, R7 ;  /* 0x0000000700027308 */ /* 0x000e300000001000 */
[----:B-----5:R-:W1:Y:S01]  /*01d0*/  FCHK P0, R0, R7 ;  /* 0x0000000700007302 */ /* 0x020e620000000000 */
[----:B0-----:R-:W-:-:S04]  /*01e0*/  FFMA R3, -R7, R2, 1 ;  /* 0x3f80000007037423 */ /* 0x001fc80000000102 */
[----:B------:R-:W-:-:S04]  /*01f0*/  FFMA R3, R2, R3, R2 ;  /* 0x0000000302037223 */ /* 0x000fc80000000002 */
[----:B------:R-:W-:-:S04]  /*0200*/  FFMA R2, R0, R3, RZ ;  /* 0x0000000300027223 */ /* 0x000fc800000000ff */
[----:B------:R-:W-:-:S04]  /*0210*/  FFMA R6, -R7, R2, R0 ;  /* 0x0000000207067223 */ /* 0x000fc80000000100 */
[----:B------:R-:W-:Y:S01]  /*0220*/  FFMA R2, R3, R6, R2 ;  /* 0x0000000603027223 */ /* 0x000fe20000000002 */
[----:B-1----:R-:W-:Y:S05]  /*0230*/  @!P0 BRA `(.L_x_132) ;  /* 0x0000003000008947 */ /* 0x002fea0003800000 */
[----:B------:R-:W-:Y:S02]  /*0240*/  MOV R10, 0x260 ;  /* 0x00000260000a7802 */ /* 0x000fe40000000f00 */
[----:B------:R-:W-:Y:S05]  /*0250*/  CALL.REL.NOINC `($__internal_3_$__cuda_sm3x_div_rn_noftz_f32_slowpath) ;  /* 0x000001e000007944 */ /* 0x000fea0003c00000 */
[----:B------:R-:W-:Y:S02]  /*0260*/  IMAD.MOV.U32 R2, RZ, RZ, R0 ;  /* 0x000000ffff027224 */ /* 0x000fe400078e0000 */
.L_x_132:
[----:B------:R-:W-:Y:S05]  /*0270*/  BSYNC B0 ;  /* 0x0000000000007941 */ /* 0x000fea0003800000 */
.L_x_131:
[----:B------:R-:W-:Y:S01]  /*0280*/  IMAD.MOV.U32 R7, RZ, RZ, 0x4 ;  /* 0x00000004ff077424 */ /* 0x000fe200078e00ff */
[----:B------:R-:W-:-:S03]  /*0290*/  FMUL R3, R5, R2 ;  /* 0x0000000205037220 */ /* 0x000fc60000400000 */
[----:B------:R-:W-:-:S05]  /*02a0*/  IMAD.WIDE R4, R4, R7, c[0x0][0x160] ;  /* 0x0000580004047625 */ /* 0x000fca00078e0207 */
[----:B------:R-:W-:Y:S01]  /*02b0*/  STG.E [R4.64], R3 ;  /* 0x0000000304007986 */ /* 0x000fe2000c101904 */
[----:B------:R-:W-:Y:S05]  /*02c0*/  EXIT ;  /* 0x000000000000794d */ /* 0x000fea0003800000 */
        .weak           $__internal_2_$__cuda_sm20_sqrt_rn_f32_slowpath
        .type           $__internal_2_$__cuda_sm20_sqrt_rn_f32_slowpath,@function
        .size           $__internal_2_$__cuda_sm20_sqrt_rn_f32_slowpath,($__internal_3_$__cuda_sm3x_div_rn_noftz_f32_slowpath - $__internal_2_$__cuda_sm20_sqrt_rn_f32_slowpath)
$__internal_2_$__cuda_sm20_sqrt_rn_f32_slowpath:
[----:B------:R-:W-:-:S13]  /*02d0*/  LOP3.LUT P0, RZ, R8, 0x7fffffff, RZ, 0xc0, !PT ;  /* 0x7fffffff08ff7812 */ /* 0x000fda000780c0ff */
[----:B------:R-:W-:Y:S05]  /*02e0*/  @!P0 BRA `(.L_x_133) ;  /* 0x0000012000008947 */ /* 0x000fea0003800000 */
[----:B------:R-:W-:Y:S02]  /*02f0*/  FSETP.GEU.FTZ.AND P0, PT, R8, RZ, PT ;  /* 0x000000ff0800720b */ /* 0x000fe40003f1e000 */
[----:B------:R-:W-:-:S11]  /*0300*/  MOV R2, R8 ;  /* 0x0000000800027202 */ /* 0x000fd60000000f00 */
[----:B------:R-:W-:Y:S01]  /*0310*/  @!P0 IMAD.MOV.U32 R8, RZ, RZ, 0x7fffffff ;  /* 0x7fffffffff088424 */ /* 0x000fe200078e00ff */
[----:B------:R-:W-:Y:S05]  /*0320*/  @!P0 BRA `(.L_x_133) ;  /* 0x000000e000008947 */ /* 0x000fea0003800000 */
[----:B------:R-:W-:-:S13]  /*0330*/  FSETP.GTU.FTZ.AND P0, PT, |R2|, +INF , PT ;  /* 0x7f8000000200780b */ /* 0x000fda0003f1c200 */
[----:B------:R-:W-:Y:S01]  /*0340*/  @P0 FADD.FTZ R8, R2, 1 ;  /* 0x3f80000002080421 */ /* 0x000fe20000010000 */
[----:B------:R-:W-:Y:S05]  /*0350*/  @P0 BRA `(.L_x_133) ;  /* 0x000000b000000947 */ /* 0x000fea0003800000 */
[----:B------:R-:W-:-:S13]  /*0360*/  FSETP.NEU.FTZ.AND P0, PT, |R2|, +INF , PT ;  /* 0x7f8000000200780b */ /* 0x000fda0003f1d200 */
[----:B------:R-:W-:Y:S01]  /*0370*/  @!P0 IMAD.MOV.U32 R8, RZ, RZ, R2 ;  /* 0x000000ffff088224 */ /* 0x000fe200078e0002 */
[----:B------:R-:W-:Y:S05]  /*0380*/  @!P0 BRA `(.L_x_133) ;  /* 0x0000008000008947 */ /* 0x000fea0003800000 */
[----:B------:R-:W-:-:S04]  /*0390*/  FFMA R2, R2, 1.84467440737095516160e+19, RZ ;  /* 0x5f80000002027823 */ /* 0x000fc800000000ff */
[----:B------:R-:W0:Y:S02]  /*03a0*/  MUFU.RSQ R3, R2 ;  /* 0x0000000200037308 */ /* 0x000e240000001400 */
[----:B0-----:R-:W-:Y:S01]  /*03b0*/  FMUL.FTZ R7, R2, R3 ;  /* 0x0000000302077220 */ /* 0x001fe20000410000 */
[----:B------:R-:W-:-:S03]  /*03c0*/  FMUL.FTZ R3, R3, 0.5 ;  /* 0x3f00000003037820 */ /* 0x000fc60000410000 */
[----:B------:R-:W-:-:S04]  /*03d0*/  FADD.FTZ R6, -R7, -RZ ;  /* 0x800000ff07067221 */ /* 0x000fc80000010100 */
[----:B------:R-:W-:-:S04]  /*03e0*/  FFMA R6, R7, R6, R2 ;  /* 0x0000000607067223 */ /* 0x000fc80000000002 */
[----:B------:R-:W-:-:S04]  /*03f0*/  FFMA R3, R6, R3, R7 ;  /* 0x0000000306037223 */ /* 0x000fc80000000007 */
[----:B------:R-:W-:Y:S01]  /*0400*/  FMUL.FTZ R8, R3, 2.3283064365386962891e-10 ;  /* 0x2f80000003087820 */ /* 0x000fe20000410000 */
.L_x_133:
[----:B------:R-:W-:Y:S02]  /*0410*/  IMAD.MOV.U32 R2, RZ, RZ, R9 ;  /* 0x000000ffff027224 */ /* 0x000fe400078e0009 */
[----:B------:R-:W-:-:S04]  /*0420*/  IMAD.MOV.U32 R3, RZ, RZ, 0x0 ;  /* 0x00000000ff037424 */ /* 0x000fc800078e00ff */
[----:B------:R-:W-:Y:S05]  /*0430*/  RET.REL.NODEC R2 `(tvmgen_default_fused_sqrt_multiply_add_divide_multiply_reshape_kernel) ;  /* 0xfffffbc002007950 */ /* 0x000fea0003c3ffff */
        .weak           $__internal_3_$__cuda_sm3x_div_rn_noftz_f32_slowpath
        .type           $__internal_3_$__cuda_sm3x_div_rn_noftz_f32_slowpath,@function
        .size           $__internal_3_$__cuda_sm3x_div_rn_noftz_f32_slowpath,(.L_x_149 - $__internal_3_$__cuda_sm3x_div_rn_noftz_f32_slowpath)
$__internal_3_$__cuda_sm3x_div_rn_noftz_f32_slowpath:
[----:B------:R-:W-:Y:S01]  /*0440*/  SHF.R.U32.HI R3, RZ, 0x17, R7 ;  /* 0x00000017ff037819 */ /* 0x000fe20000011607 */
[----:B------:R-:W-:Y:S01]  /*0450*/  BSSY B1, `(.L_x_134) ;  /* 0x0000064000017945 */ /* 0x000fe20003800000 */
[--C-:B------:R-:W-:Y:S01]  /*0460*/  SHF.R.U32.HI R2, RZ, 0x17, R0.reuse ;  /* 0x00000017ff027819 */ /* 0x100fe20000011600 */
[----:B------:R-:W-:Y:S01]  /*0470*/  IMAD.MOV.U32 R6, RZ, RZ, R0 ;  /* 0x000000ffff067224 */ /* 0x000fe200078e0000 */
[----:B------:R-:W-:Y:S02]  /*0480*/  LOP3.LUT R12, R3, 0xff, RZ, 0xc0, !PT ;  /* 0x000000ff030c7812 */ /* 0x000fe400078ec0ff */
        /* <DEDUP_REMOVED lines=8> */
[----:B------:R-:W-:Y:S02]  /*0510*/  FSETP.GTU.FTZ.AND P1, PT, |R7|, +INF , PT ;  /* 0x7f8000000700780b */ /* 0x000fe40003f3c200 */
[----:B------:R-:W-:Y:S02]  /*0520*/  MOV R3, R7 ;  /* 0x0000000700037202 */ /* 0x000fe40000000f00 */
        /* <DEDUP_REMOVED lines=21> */
.L_x_135:
[----:B------:R-:W-:Y:S01]  /*0680*/  LEA R0, R12, 0xc0800000, 0x17 ;  /* 0xc08000000c007811 */ /* 0x000fe200078eb8ff */
[----:B------:R-:W-:Y:S01]  /*0690*/  BSSY B2, `(.L_x_140) ;  /* 0x0000036000027945 */ /* 0x000fe20003800000 */
[----:B------:R-:W-:-:S03]  /*06a0*/  IADD3 R3, R2, -0x7f, RZ ;  /* 0xffffff8102037810 */ /* 0x000fc60007ffe0ff */
[----:B------:R-:W-:Y:S02]  /*06b0*/  IMAD.IADD R7, R7, 0x1, -R0 ;  /* 0x0000000107077824 */ /* 0x000fe400078e0a00 */
[C---:B------:R-:W-:Y:S01]  /*06c0*/  IMAD R0, R3.reuse, -0x800000, R6 ;  /* 0xff80000003007824 */ /* 0x040fe200078e0206 */
[----:B------:R-:W-:Y:S01]  /*06d0*/  IADD3 R3, R3, 0x7f, -R12 ;  /* 0x0000007f03037810 */ /* 0x000fe20007ffe80c */
[----:B------:R-:W0:Y:S01]  /*06e0*/  MUFU.RCP R9, R7 ;  /* 0x0000000700097308 */ /* 0x000e220000001000 */
[----:B------:R-:W-:-:S03]  /*06f0*/  FADD.FTZ R11, -R7, -RZ ;  /* 0x800000ff070b7221 */ /* 0x000fc60000010100 */
[----:B------:R-:W-:Y:S01]  /*0700*/  IMAD.IADD R3, R3, 0x1, R8 ;  /* 0x0000000103037824 */ /* 0x000fe200078e0208 */
        /* <DEDUP_REMOVED lines=20> */
[CCC-:B------:R-:W-:Y:S01]  /*0850*/  FFMA.RZ R0, R13.reuse, R11.reuse, R14.reuse ;  /* 0x0000000b0d007223 */ /* 0x1c0fe2000000c00e */
[C---:B------:R-:W-:Y:S01]  /*0860*/  IADD3 R7, R8.reuse, 0x20, RZ ;  /* 0x0000002008077810 */ /* 0x040fe20007ffe0ff */
[CCC-:B------:R-:W-:Y:S01]  /*0870*/  FFMA.RM R3, R13.reuse, R11.reuse, R14.reuse ;  /* 0x0000000b0d037223 */ /* 0x1c0fe2000000400e */
[----:B------:R-:W-:Y:S02]  /*0880*/  ISETP.NE.AND P2, PT, R8, RZ, PT ;  /* 0x000000ff0800720c */ /* 0x000fe40003f45270 */
[----:B------:R-:W-:Y:S01]  /*0890*/  LOP3.LUT R6, R0, 0x7fffff, RZ, 0xc0, !PT ;  /* 0x007fffff00067812 */ /* 0x000fe200078ec0ff */
[----:B------:R-:W-:Y:S01]  /*08a0*/  FFMA.RP R0, R13, R11, R14 ;  /* 0x0000000b0d007223 */ /* 0x000fe2000000800e */
[----:B------:R-:W-:Y:S01]  /*08b0*/  ISETP.NE.AND P1, PT, R8, RZ, PT ;  /* 0x000000ff0800720c */ /* 0x000fe20003f25270 */
[----:B------:R-:W-:Y:S01]  /*08c0*/  IMAD.MOV R8, RZ, RZ, -R8 ;  /* 0x000000ffff087224 */ /* 0x000fe200078e0a08 */
[----:B------:R-:W-:Y:S02]  /*08d0*/  LOP3.LUT R6, R6, 0x800000, RZ, 0xfc, !PT ;  /* 0x0080000006067812 */ /* 0x000fe400078efcff */
[----:B------:R-:W-:-:S02]  /*08e0*/  FSETP.NEU.FTZ.AND P0, PT, R0, R3, PT ;  /* 0x000000030000720b */ /* 0x000fc40003f1d000 */
[----:B------:R-:W-:Y:S02]  /*08f0*/  SHF.L.U32 R7, R6, R7, RZ ;  /* 0x0000000706077219 */ /* 0x000fe400000006ff */
[----:B------:R-:W-:Y:S02]  /*0900*/  SEL R3, R8, RZ, P2 ;  /* 0x000000ff08037207 */ /* 0x000fe40001000000 */
[----:B------:R-:W-:Y:S02]  /*0910*/  ISETP.NE.AND P1, PT, R7, RZ, P1 ;  /* 0x000000ff0700720c */ /* 0x000fe40000f25270 */
[----:B------:R-:W-:Y:S02]  /*0920*/  SHF.R.U32.HI R3, RZ, R3, R6 ;  /* 0x00000003ff037219 */ /* 0x000fe40000011606 */
[----:B------:R-:W-:Y:S02]  /*0930*/  PLOP3.LUT P0, PT, P0, P1, PT, 0xa8, 0x0 ;  /* 0x000000000000781c */ /* 0x000fe40000703570 */
[----:B------:R-:W-:-:S02]  /*0940*/  SHF.R.U32.HI R7, RZ, 0x1, R3 ;  /* 0x00000001ff077819 */ /* 0x000fc40000011603 */
[----:B------:R-:W-:-:S04]  /*0950*/  SEL R0, RZ, 0x1, !P0 ;  /* 0x00000001ff007807 */ /* 0x000fc80004000000 */
[----:B------:R-:W-:-:S04]  /*0960*/  LOP3.LUT R0, R0, 0x1, R7, 0xf8, !PT ;  /* 0x0000000100007812 */ /* 0x000fc800078ef807 */
[----:B------:R-:W-:-:S04]  /*0970*/  LOP3.LUT R0, R0, R3, RZ, 0xc0, !PT ;  /* 0x0000000300007212 */ /* 0x000fc800078ec0ff */
[----:B------:R-:W-:-:S04]  /*0980*/  IADD3 R7, R7, R0, RZ ;  /* 0x0000000007077210 */ /* 0x000fc80007ffe0ff */
[----:B------:R-:W-:Y:S01]  /*0990*/  LOP3.LUT R2, R7, R2, RZ, 0xfc, !PT ;  /* 0x0000000207027212 */ /* 0x000fe200078efcff */
[----:B------:R-:W-:Y:S05]  /*09a0*/  BRA `(.L_x_143) ;  /* 0x0000004000007947 */ /* 0x000fea0003800000 */
.L_x_142:
[----:B------:R-:W-:-:S04]  /*09b0*/  LOP3.LUT R2, R2, 0x80000000, RZ, 0xc0, !PT ;  /* 0x8000000002027812 */ /* 0x000fc800078ec0ff */
[----:B------:R-:W-:Y:S01]  /*09c0*/  LOP3.LUT R2, R2, 0x7f800000, RZ, 0xfc, !PT ;  /* 0x7f80000002027812 */ /* 0x000fe200078efcff */
[----:B------:R-:W-:Y:S05]  /*09d0*/  BRA `(.L_x_143) ;  /* 0x0000001000007947 */ /* 0x000fea0003800000 */
.L_x_141:
[----:B------:R-:W-:Y:S02]  /*09e0*/  IMAD R2, R3, 0x800000, R2 ;  /* 0x0080000003027824 */ /* 0x000fe400078e0202 */
.L_x_143:
[----:B------:R-:W-:Y:S05]  /*09f0*/  BSYNC B2 ;  /* 0x0000000000027941 */ /* 0x000fea0003800000 */
.L_x_140:
[----:B------:R-:W-:Y:S05]  /*0a00*/  BRA `(.L_x_144) ;  /* 0x0000008000007947 */ /* 0x000fea0003800000 */
.L_x_139:
[----:B------:R-:W-:-:S04]  /*0a10*/  LOP3.LUT R2, R7, 0x80000000, R6, 0x48, !PT ;  /* 0x8000000007027812 */ /* 0x000fc800078e4806 */
[----:B------:R-:W-:Y:S01]  /*0a20*/  LOP3.LUT R2, R2, 0x7f800000, RZ, 0xfc, !PT ;  /* 0x7f80000002027812 */ /* 0x000fe200078efcff */
[----:B------:R-:W-:Y:S05]  /*0a30*/  BRA `(.L_x_144) ;  /* 0x0000005000007947 */ /* 0x000fea0003800000 */
.L_x_138:
[----:B------:R-:W-:Y:S01]  /*0a40*/  LOP3.LUT R2, R7, 0x80000000, R6, 0x48, !PT ;  /* 0x8000000007027812 */ /* 0x000fe200078e4806 */
[----:B------:R-:W-:Y:S05]  /*0a50*/  BRA `(.L_x_144) ;  /* 0x0000003000007947 */ /* 0x000fea0003800000 */
.L_x_137:
[----:B------:R-:W0:Y:S01]  /*0a60*/  MUFU.RSQ R2, -QNAN ;  /* 0xffc0000000027908 */ /* 0x000e220000001400 */
[----:B------:R-:W-:Y:S05]  /*0a70*/  BRA `(.L_x_144) ;  /* 0x0000001000007947 */ /* 0x000fea0003800000 */
.L_x_136:
[----:B------:R-:W-:Y:S02]  /*0a80*/  FADD.FTZ R2, R0, R3 ;  /* 0x0000000300027221 */ /* 0x000fe40000010000 */
.L_x_144:
[----:B------:R-:W-:Y:S05]  /*0a90*/  BSYNC B1 ;  /* 0x0000000000017941 */ /* 0x000fea0003800000 */
.L_x_134:
[----:B0-----:R-:W-:Y:S02]  /*0aa0*/  IMAD.MOV.U32 R0, RZ, RZ, R2 ;  /* 0x000000ffff007224 */ /* 0x001fe400078e0002 */
[----:B------:R-:W-:Y:S02]  /*0ab0*/  IMAD.MOV.U32 R2, RZ, RZ, R10 ;  /* 0x000000ffff027224 */ /* 0x000fe400078e000a */
[----:B------:R-:W-:-:S04]  /*0ac0*/  IMAD.MOV.U32 R3, RZ, RZ, 0x0 ;  /* 0x00000000ff037424 */ /* 0x000fc800078e00ff */
[----:B------:R-:W-:Y:S05]  /*0ad0*/  RET.REL.NODEC R2 `(tvmgen_default_fused_sqrt_multiply_add_divide_multiply_reshape_kernel) ;  /* 0xfffff52002007950 */ /* 0x000fea0003c3ffff */
.L_x_145:
        /* <DEDUP_REMOVED lines=10> */
.L_x_149:


//--------------------- .nv.shared.tvmgen_default_fused_nn_dense_3_kernel --------------------------
	.section	.nv.shared.tvmgen_default_fused_nn_dense_3_kernel,"aw",@nobits
	.sectionflags	@""
	.align	4
.nv.shared.tvmgen_default_fused_nn_dense_3_kernel:
	.zero		12


//--------------------- .nv.shared.tvmgen_default_fused_nn_batch_matmul_kernel --------------------------
	.section	.nv.shared.tvmgen_default_fused_nn_batch_matmul_kernel,"aw",@nobits
	.sectionflags	@""
	.align	4
.nv.shared.tvmgen_default_fused_nn_batch_matmul_kernel:
	.zero		2080


//--------------------- .nv.shared.tvmgen_default_fused_nn_dense_1_kernel --------------------------
	.section	.nv.shared.tvmgen_default_fused_nn_dense_1_kernel,"aw",@nobits
	.sectionflags	@""
	.align	4
.nv.shared.tvmgen_default_fused_nn_dense_1_kernel:
	.zero		12


//--------------------- .nv.shared.tvmgen_default_fused_nn_batch_matmul_1_kernel --------------------------
	.section	.nv.shared.tvmgen_default_fused_nn_batch_matmul_1_kernel,"aw",@nobits
	.sectionflags	@""
	.align	4
.nv.shared.tvmgen_default_fused_nn_batch_matmul_1_kernel:
	.zero		2080


//--------------------- .nv.shared.tvmgen_default_fused_nn_dense_2_kernel --------------------------
	.section	.nv.shared.tvmgen_default_fused_nn_dense_2_kernel,"aw",@nobits
	.sectionflags	@""
	.align	4
.nv.shared.tvmgen_default_fused_nn_dense_2_kernel:
	.zero		12


//--------------------- .nv.shared.tvmgen_default_fused_nn_dense_kernel --------------------------
	.section	.nv.shared.tvmgen_default_fused_nn_dense_kernel,"aw",@nobits
	.sectionflags	@""
	.align	4
.nv.shared.tvmgen_default_fused_nn_dense_kernel:
	.zero		12


//--------------------- .nv.shared.tvmgen_default_fused_nn_dense_4_kernel --------------------------
	.section	.nv.shared.tvmgen_default_fused_nn_dense_4_kernel,"aw",@nobits
	.sectionflags	@""
	.align	4
.nv.shared.tvmgen_default_fused_nn_dense_4_kernel:
	.zero		12
